def matmul_kernel(
    a_ptr,
    b_ptr,
    c_ptr,
    M,
    N,
    K,
    stride_am,
    stride_ak,
    stride_bk,
    stride_bn,
    stride_cm,
    stride_cn,
    BLOCK_M: tl.constexpr,
    BLOCK_N: tl.constexpr,
    BLOCK_K: tl.constexpr,
    GROUP_M: tl.constexpr,
):
    pid = tl.program_id(axis=0)
    num_pid_m = tl.cdiv(M, BLOCK_M)
    num_pid_n = tl.cdiv(N, BLOCK_N)
    num_pid_in_group = GROUP_M * num_pid_n
    group_id = pid // num_pid_in_group
    first_pid_m = group_id * GROUP_M
    group_size_m = min(num_pid_m - first_pid_m, GROUP_M)
    pid_m = first_pid_m + ((pid % num_pid_in_group) % group_size_m)
    pid_n = (pid % num_pid_in_group) // group_size_m

    offs_am = (pid_m * BLOCK_M + tl.arange(0, BLOCK_M)) % M
    offs_bn = (pid_n * BLOCK_N + tl.arange(0, BLOCK_N)) % N
    offs_k = tl.arange(0, BLOCK_K)
    a_ptrs = a_ptr + offs_am[:, None] * stride_am + offs_k[None, :] * stride_ak
    b_ptrs = b_ptr + offs_k[:, None] * stride_bk + offs_bn[None, :] * stride_bn

    acc = tl.zeros((BLOCK_M, BLOCK_N), dtype=tl.float32)
    for kk in range(0, tl.cdiv(K, BLOCK_K)):
        a = tl.load(a_ptrs, mask=offs_k[None, :] < K - kk * BLOCK_K, other=0.0)
        b = tl.load(b_ptrs, mask=offs_k[:, None] < K - kk * BLOCK_K, other=0.0)
        acc = tl.dot(a, b, acc)
        a_ptrs += BLOCK_K * stride_ak
        b_ptrs += BLOCK_K * stride_bk

    c = acc.to(c_ptr.dtype.element_ty)
    offs_cm = pid_m * BLOCK_M + tl.arange(0, BLOCK_M)
    offs_cn = pid_n * BLOCK_N + tl.arange(0, BLOCK_N)
    c_ptrs = c_ptr + offs_cm[:, None] * stride_cm + offs_cn[None, :] * stride_cn
    mask = (offs_cm[:, None] < M) & (offs_cn[None, :] < N)
    tl.store(c_ptrs, c, mask=mask)

# config = {"BLOCK_K": 64, "BLOCK_M": 64, "BLOCK_N": 128, "GROUP_M": 8, "arch": "sm_100", "dtype": "bf16", "num_ctas": 1, "num_stages": 3, "num_warps": 16}
# arch = sm_100


// ===== COMPILED SASS (sm_100a) =====

	.target	sm_100a

	.elftype	@"ET_EXEC"


//--------------------- .note.nv.tkinfo           --------------------------
	.section	.note.nv.tkinfo,"",@"SHT_NOTE"
	.sectionflags	@"SHF_NOTE_NV_TKINFO"
	.tkinfo
        /*0018*/ 	.word	0x00000081
        /*0030*/ 	.string	""
        /*0030*/ 	.string	"ptxas-blackwell"
        /*0030*/ 	.string	"Cuda compilation tools, release 12.9, V12.9.86"
        /*0030*/ 	.string	"Build cuda_12.9.r12.9/compiler.36037853_0"
        /*0030*/ 	.string	"-v  -suppress-debug-info  -lineinfo  -arch sm_100a "



//--------------------- .note.nv.cuver            --------------------------
	.section	.note.nv.cuver,"",@"SHT_NOTE"
	.sectionflags	@"SHF_NOTE_NV_CUVER"
        /*0018*/ 	.short	0x0001
        /*001a*/ 	.short	0x0064
        /*001c*/ 	.short	0x0001
        /*001e*/ 	.short	0x0000
        /*0020*/ 	.short	0x0001
        /*0022*/ 	.short	0x0000


//--------------------- .nv.info                  --------------------------
	.section	.nv.info,"",@"SHT_CUDA_INFO"
	.align	4


	//----- nvinfo : EIATTR_REGCOUNT
	.align		4
        /*0000*/ 	.byte	0x04, 0x2f
        /*0002*/ 	.short	(.L_1 - .L_0)
	.align		4
.L_0:
        /*0004*/ 	.word	index@(matmul_kernel)
        /*0008*/ 	.word	0x0000007f


	//----- nvinfo : EIATTR_FRAME_SIZE
	.align		4
.L_1:
        /*000c*/ 	.byte	0x04, 0x11
        /*000e*/ 	.short	(.L_3 - .L_2)
	.align		4
.L_2:
        /*0010*/ 	.word	index@(matmul_kernel)
        /*0014*/ 	.word	0x00000000


	//----- nvinfo : EIATTR_MIN_STACK_SIZE
	.align		4
.L_3:
        /*0018*/ 	.byte	0x04, 0x12
        /*001a*/ 	.short	(.L_5 - .L_4)
	.align		4
.L_4:
        /*001c*/ 	.word	index@(matmul_kernel)
        /*0020*/ 	.word	0x00000000
.L_5:


//--------------------- .nv.info.matmul_kernel    --------------------------
	.section	.nv.info.matmul_kernel,"",@"SHT_CUDA_INFO"
	.sectionflags	@""
	.align	4


	//----- nvinfo : EIATTR_CUDA_API_VERSION
	.align		4
        /*0000*/ 	.byte	0x04, 0x37
        /*0002*/ 	.short	(.L_7 - .L_6)
.L_6:
        /*0004*/ 	.word	0x00000081


	//----- nvinfo : EIATTR_KPARAM_INFO
	.align		4
.L_7:
        /*0008*/ 	.byte	0x04, 0x17
        /*000a*/ 	.short	(.L_9 - .L_8)
.L_8:
        /*000c*/ 	.word	0x00000000
        /*0010*/ 	.short	0x000d
        /*0012*/ 	.short	0x0048
        /*0014*/ 	.byte	0x00, 0xf4, 0x21, 0x00


	//----- nvinfo : EIATTR_KPARAM_INFO
	.align		4
.L_9:
        /*0018*/ 	.byte	0x04, 0x17
        /*001a*/ 	.short	(.L_11 - .L_10)
.L_10:
        /*001c*/ 	.word	0x00000000
        /*0020*/ 	.short	0x000c
        /*0022*/ 	.short	0x0040
        /*0024*/ 	.byte	0x00, 0xf4, 0x21, 0x00


	//----- nvinfo : EIATTR_KPARAM_INFO
	.align		4
.L_11:
        /*0028*/ 	.byte	0x04, 0x17
        /*002a*/ 	.short	(.L_13 - .L_12)
.L_12:
        /*002c*/ 	.word	0x00000000
        /*0030*/ 	.short	0x000b
        /*0032*/ 	.short	0x0038
        /*0034*/ 	.byte	0x00, 0xf0, 0x11, 0x00


	//----- nvinfo : EIATTR_KPARAM_INFO
	.align		4
.L_13:
        /*0038*/ 	.byte	0x04, 0x17
        /*003a*/ 	.short	(.L_15 - .L_14)
.L_14:
        /*003c*/ 	.word	0x00000000
        /*0040*/ 	.short	0x000a
        /*0042*/ 	.short	0x0034
        /*0044*/ 	.byte	0x00, 0xf0, 0x11, 0x00


	//----- nvinfo : EIATTR_KPARAM_INFO
	.align		4
.L_15:
        /*0048*/ 	.byte	0x04, 0x17
        /*004a*/ 	.short	(.L_17 - .L_16)
.L_16:
        /*004c*/ 	.word	0x00000000
        /*0050*/ 	.short	0x0009
        /*0052*/ 	.short	0x0030
        /*0054*/ 	.byte	0x00, 0xf0, 0x11, 0x00


	//----- nvinfo : EIATTR_KPARAM_INFO
	.align		4
.L_17:
        /*0058*/ 	.byte	0x04, 0x17
        /*005a*/ 	.short	(.L_19 - .L_18)
.L_18:
        /*005c*/ 	.word	0x00000000
        /*0060*/ 	.short	0x0008
        /*0062*/ 	.short	0x002c
        /*0064*/ 	.byte	0x00, 0xf0, 0x11, 0x00


	//----- nvinfo : EIATTR_KPARAM_INFO
	.align		4
.L_19:
        /*0068*/ 	.byte	0x04, 0x17
        /*006a*/ 	.short	(.L_21 - .L_20)
.L_20:
        /*006c*/ 	.word	0x00000000
        /*0070*/ 	.short	0x0007
        /*0072*/ 	.short	0x0028
        /*0074*/ 	.byte	0x00, 0xf0, 0x11, 0x00


	//----- nvinfo : EIATTR_KPARAM_INFO
	.align		4
.L_21:
        /*0078*/ 	.byte	0x04, 0x17
        /*007a*/ 	.short	(.L_23 - .L_22)
.L_22:
        /*007c*/ 	.word	0x00000000
        /*0080*/ 	.short	0x0006
        /*0082*/ 	.short	0x0024
        /*0084*/ 	.byte	0x00, 0xf0, 0x11, 0x00


	//----- nvinfo : EIATTR_KPARAM_INFO
	.align		4
.L_23:
        /*0088*/ 	.byte	0x04, 0x17
        /*008a*/ 	.short	(.L_25 - .L_24)
.L_24:
        /*008c*/ 	.word	0x00000000
        /*0090*/ 	.short	0x0005
        /*0092*/ 	.short	0x0020
        /*0094*/ 	.byte	0x00, 0xf0, 0x11, 0x00


	//----- nvinfo : EIATTR_KPARAM_INFO
	.align		4
.L_25:
        /*0098*/ 	.byte	0x04, 0x17
        /*009a*/ 	.short	(.L_27 - .L_26)
.L_26:
        /*009c*/ 	.word	0x00000000
        /*00a0*/ 	.short	0x0004
        /*00a2*/ 	.short	0x001c
        /*00a4*/ 	.byte	0x00, 0xf0, 0x11, 0x00


	//----- nvinfo : EIATTR_KPARAM_INFO
	.align		4
.L_27:
        /*00a8*/ 	.byte	0x04, 0x17
        /*00aa*/ 	.short	(.L_29 - .L_28)
.L_28:
        /*00ac*/ 	.word	0x00000000
        /*00b0*/ 	.short	0x0003
        /*00b2*/ 	.short	0x0018
        /*00b4*/ 	.byte	0x00, 0xf0, 0x11, 0x00


	//----- nvinfo : EIATTR_KPARAM_INFO
	.align		4
.L_29:
        /*00b8*/ 	.byte	0x04, 0x17
        /*00ba*/ 	.short	(.L_31 - .L_30)
.L_30:
        /*00bc*/ 	.word	0x00000000
        /*00c0*/ 	.short	0x0002
        /*00c2*/ 	.short	0x0010
        /*00c4*/ 	.byte	0x00, 0xf4, 0x21, 0x00


	//----- nvinfo : EIATTR_KPARAM_INFO
	.align		4
.L_31:
        /*00c8*/ 	.byte	0x04, 0x17
        /*00ca*/ 	.short	(.L_33 - .L_32)
.L_32:
        /*00cc*/ 	.word	0x00000000
        /*00d0*/ 	.short	0x0001
        /*00d2*/ 	.short	0x0008
        /*00d4*/ 	.byte	0x00, 0xf4, 0x21, 0x00


	//----- nvinfo : EIATTR_KPARAM_INFO
	.align		4
.L_33:
        /*00d8*/ 	.byte	0x04, 0x17
        /*00da*/ 	.short	(.L_35 - .L_34)
.L_34:
        /*00dc*/ 	.word	0x00000000
        /*00e0*/ 	.short	0x0000
        /*00e2*/ 	.short	0x0000
        /*00e4*/ 	.byte	0x00, 0xf4, 0x21, 0x00


	//----- nvinfo : EIATTR_SPARSE_MMA_MASK
	.align		4
.L_35:
        /*00e8*/ 	.byte	0x03, 0x50
        /*00ea*/ 	.short	0x0000


	//----- nvinfo : EIATTR_MAXREG_COUNT
	.align		4
        /*00ec*/ 	.byte	0x03, 0x1b
        /*00ee*/ 	.short	0x0080


	//----- nvinfo : EIATTR_NUM_BARRIERS
	.align		4
        /*00f0*/ 	.byte	0x02, 0x4c
        /*00f2*/ 	.byte	0x01
	.zero		1


	//----- nvinfo : EIATTR_VRC_CTA_INIT_COUNT
	.align		4
        /*00f4*/ 	.byte	0x02, 0x4a
	.zero		1
	.zero		1


	//----- nvinfo : EIATTR_EXIT_INSTR_OFFSETS
	.align		4
        /*00f8*/ 	.byte	0x04, 0x1c
        /*00fa*/ 	.short	(.L_37 - .L_36)


	//   ....[0]....
.L_36:
        /*00fc*/ 	.word	0x00002ef0


	//   ....[1]....
        /*0100*/ 	.word	0x00002f20


	//----- nvinfo : EIATTR_REQNTID
	.align		4
.L_37:
        /*0104*/ 	.byte	0x04, 0x10
        /*0106*/ 	.short	(.L_39 - .L_38)
.L_38:
        /*0108*/ 	.word	0x00000200
        /*010c*/ 	.word	0x00000001
        /*0110*/ 	.word	0x00000001


	//----- nvinfo : EIATTR_CBANK_PARAM_SIZE
	.align		4
.L_39:
        /*0114*/ 	.byte	0x03, 0x19
        /*0116*/ 	.short	0x0050


	//----- nvinfo : EIATTR_PARAM_CBANK
	.align		4
        /*0118*/ 	.byte	0x04, 0x0a
        /*011a*/ 	.short	(.L_41 - .L_40)
	.align		4
.L_40:
        /*011c*/ 	.word	index@(.nv.constant0.matmul_kernel)
        /*0120*/ 	.short	0x0380
        /*0122*/ 	.short	0x0050


	//----- nvinfo : EIATTR_SW_WAR
	.align		4
.L_41:
        /*0124*/ 	.byte	0x04, 0x36
        /*0126*/ 	.short	(.L_43 - .L_42)
.L_42:
        /*0128*/ 	.word	0x00000008
.L_43:


//--------------------- .nv.compat                --------------------------
	.section	.nv.compat,"",@"SHT_CUDA_COMPAT_INFO"
	.align	4
        /*0000*/ 	.byte	0x02, 0x02, 0x01, 0x00, 0x02, 0x05, 0x05, 0x00, 0x02, 0x03, 0x00, 0x00, 0x02, 0x06, 0x01, 0x00


//--------------------- .nv.callgraph             --------------------------
	.section	.nv.callgraph,"",@"SHT_CUDA_CALLGRAPH"
	.align	4
	.sectionentsize	8
	.align		4
        /*0000*/ 	.word	0x00000000
	.align		4
        /*0004*/ 	.word	0xffffffff
	.align		4
        /*0008*/ 	.word	0x00000000
	.align		4
        /*000c*/ 	.word	0xfffffffe
	.align		4
        /*0010*/ 	.word	0x00000000
	.align		4
        /*0014*/ 	.word	0xfffffffd
	.align		4
        /*0018*/ 	.word	0x00000000
	.align		4
        /*001c*/ 	.word	0xfffffffc


//--------------------- .text.matmul_kernel       --------------------------
	.section	.text.matmul_kernel,"ax",@progbits
	.align	128
        .global         matmul_kernel
        .type           matmul_kernel,@function
        .size           matmul_kernel,(.L_x_4 - matmul_kernel)
        .other          matmul_kernel,@"STO_CUDA_ENTRY STV_DEFAULT"
matmul_kernel:
.text.matmul_kernel:
[----:B------:R-:W0:Y:S08]  /*0000*/  LDC R1, c[0x0][0x37c] ;  /* 0x0000df00ff017b82 */ /* 0x000e300000000800 */
[----:B------:R-:W1:Y:S01]  /*0010*/  LDC.64 R24, c[0x0][0x398] ;  /* 0x0000e600ff187b82 */ /* 0x000e620000000a00 */
[----:B------:R-:W2:Y:S01]  /*0020*/  S2R R5, SR_CTAID.X ;  /* 0x0000000000057919 */ /* 0x000ea20000002500 */
[----:B------:R-:W3:Y:S01]  /*0030*/  LDCU UR4, c[0x0][0x3a0] ;  /* 0x00007400ff0477ac */ /* 0x000ee20008000800 */
[----:B------:R-:W4:Y:S01]  /*0040*/  S2R R64, SR_TID.X ;  /* 0x0000000000407919 */ /* 0x000f220000002100 */
[----:B------:R-:W-:Y:S01]  /*0050*/  UMOV UR5, 0x400 ;  /* 0x0000040000057882 */ /* 0x000fe20000000000 */
[----:B------:R-:W0:Y:S03]  /*0060*/  LDCU.64 UR8, c[0x0][0x358] ;  /* 0x00006b00ff0877ac */ /* 0x000e260008000a00 */
[----:B------:R-:W5:Y:S01]  /*0070*/  S2UR UR6, SR_CgaCtaId ;  /* 0x00000000000679c3 */ /* 0x000f620000008800 */
[----:B------:R-:W0:Y:S01]  /*0080*/  LDCU UR7, c[0x0][0x3a0] ;  /* 0x00007400ff0777ac */ /* 0x000e220008000800 */
[----:B---3--:R-:W-:Y:S01]  /*0090*/  UIADD3 UR4, UPT, UPT, UR4, 0x3f, URZ ;  /* 0x0000003f04047890 */ /* 0x008fe2000fffe0ff */
[----:B-1----:R-:W-:-:S03]  /*00a0*/  VIADD R0, R25, 0x7f ;  /* 0x0000007f19007836 */ /* 0x002fc60000000000 */
[----:B------:R-:W-:Y:S02]  /*00b0*/  UISETP.GT.AND UP0, UPT, UR4, 0x3f, UPT ;  /* 0x0000003f0400788c */ /* 0x000fe4000bf04270 */
[----:B------:R-:W-:Y:S01]  /*00c0*/  SHF.R.S32.HI R3, RZ, 0x1f, R0 ;  /* 0x0000001fff037819 */ /* 0x000fe20000011400 */
[----:B-----5:R-:W-:-:S03]  /*00d0*/  ULEA UR5, UR6, UR5, 0x18 ;  /* 0x0000000506057291 */ /* 0x020fc6000f8ec0ff */
[----:B------:R-:W-:Y:S02]  /*00e0*/  LEA.HI R3, R3, R0, RZ, 0x7 ;  /* 0x0000000003037211 */ /* 0x000fe400078f38ff */
[----:B--2---:R-:W-:Y:S02]  /*00f0*/  IABS R8, R5 ;  /* 0x0000000500087213 */ /* 0x004fe40000000000 */
[----:B------:R-:W-:Y:S02]  /*0100*/  SHF.R.S32.HI R3, RZ, 0x7, R3 ;  /* 0x00000007ff037819 */ /* 0x000fe40000011403 */
[----:B----4-:R-:W-:Y:S02]  /*0110*/  SHF.R.U32.HI R85, RZ, 0x6, R64 ;  /* 0x00000006ff557819 */ /* 0x010fe40000011640 */
[----:B------:R-:W-:Y:S01]  /*0120*/  LOP3.LUT R79, R64, 0x3f, RZ, 0xc0, !PT ;  /* 0x0000003f404f7812 */ /* 0x000fe200078ec0ff */
[----:B------:R-:W-:Y:S01]  /*0130*/  IMAD.SHL.U32 R4, R3, 0x8, RZ ;  /* 0x0000000803047824 */ /* 0x000fe200078e00ff */
[----:B------:R-:W-:-:S04]  /*0140*/  SGXT.U32 R85, R85, 0x3 ;  /* 0x000000035555781a */ /* 0x000fc80000000000 */
[-C--:B------:R-:W-:Y:S02]  /*0150*/  IABS R7, R4.reuse ;  /* 0x0000000400077213 */ /* 0x080fe40000000000 */
[----:B------:R-:W-:Y:S02]  /*0160*/  IABS R10, R4 ;  /* 0x00000004000a7213 */ /* 0x000fe40000000000 */
[----:B------:R-:W1:Y:S01]  /*0170*/  I2F.RP R0, R7 ;  /* 0x0000000700007306 */ /* 0x000e620000209400 */
[C---:B------:R-:W-:Y:S02]  /*0180*/  LOP3.LUT R66, R85.reuse, 0x8, RZ, 0xfc, !PT ;  /* 0x0000000855427812 */ /* 0x040fe400078efcff */
[C---:B------:R-:W-:Y:S02]  /*0190*/  LOP3.LUT R67, R85.reuse, 0x10, RZ, 0xfc, !PT ;  /* 0x0000001055437812 */ /* 0x040fe400078efcff */
[C---:B------:R-:W-:Y:S02]  /*01a0*/  LOP3.LUT R84, R85.reuse, 0x18, RZ, 0xfc, !PT ;  /* 0x0000001855547812 */ /* 0x040fe400078efcff */
[----:B------:R-:W-:-:S02]  /*01b0*/  LOP3.LUT R83, R85, 0x20, RZ, 0xfc, !PT ;  /* 0x0000002055537812 */ /* 0x000fc400078efcff */
[C---:B------:R-:W-:Y:S02]  /*01c0*/  LOP3.LUT R82, R85.reuse, 0x28, RZ, 0xfc, !PT ;  /* 0x0000002855527812 */ /* 0x040fe400078efcff */
[C---:B------:R-:W-:Y:S02]  /*01d0*/  LOP3.LUT R81, R85.reuse, 0x30, RZ, 0xfc, !PT ;  /* 0x0000003055517812 */ /* 0x040fe400078efcff */
[----:B------:R-:W-:Y:S01]  /*01e0*/  LOP3.LUT R80, R85, 0x38, RZ, 0xfc, !PT ;  /* 0x0000003855507812 */ /* 0x000fe200078efcff */
[----:B-1----:R-:W1:Y:S02]  /*01f0*/  MUFU.RCP R0, R0 ;  /* 0x0000000000007308 */ /* 0x002e640000001000 */
[----:B-1----:R-:W-:Y:S02]  /*0200*/  VIADD R2, R0, 0xffffffe ;  /* 0x0ffffffe00027836 */ /* 0x002fe40000000000 */
[----:B------:R-:W-:-:S04]  /*0210*/  IMAD.MOV R0, RZ, RZ, -R10 ;  /* 0x000000ffff007224 */ /* 0x000fc800078e0a0a */
[----:B------:R1:W2:Y:S02]  /*0220*/  F2I.FTZ.U32.TRUNC.NTZ R3, R2 ;  /* 0x0000000200037305 */ /* 0x0002a4000021f000 */
[----:B-1----:R-:W-:Y:S02]  /*0230*/  IMAD.MOV.U32 R2, RZ, RZ, RZ ;  /* 0x000000ffff027224 */ /* 0x002fe400078e00ff */
[----:B--2---:R-:W-:-:S04]  /*0240*/  IMAD.MOV R6, RZ, RZ, -R3 ;  /* 0x000000ffff067224 */ /* 0x004fc800078e0a03 */
[----:B------:R-:W-:Y:S02]  /*0250*/  IMAD R9, R6, R7, RZ ;  /* 0x0000000706097224 */ /* 0x000fe400078e02ff */
[----:B------:R-:W-:Y:S02]  /*0260*/  IMAD.MOV.U32 R6, RZ, RZ, R8 ;  /* 0x000000ffff067224 */ /* 0x000fe400078e0008 */
[----:B------:R-:W-:-:S06]  /*0270*/  IMAD.HI.U32 R3, R3, R9, R2 ;  /* 0x0000000903037227 */ /* 0x000fcc00078e0002 */
[----:B------:R-:W-:-:S04]  /*0280*/  IMAD.HI.U32 R3, R3, R6, RZ ;  /* 0x0000000603037227 */ /* 0x000fc800078e00ff */
[----:B------:R-:W-:-:S05]  /*0290*/  IMAD R0, R3, R0, R6 ;  /* 0x0000000003007224 */ /* 0x000fca00078e0206 */
[----:B------:R-:W-:-:S13]  /*02a0*/  ISETP.GT.U32.AND P1, PT, R7, R0, PT ;  /* 0x000000000700720c */ /* 0x000fda0003f24070 */
[----:B------:R-:W-:Y:S02]  /*02b0*/  @!P1 IMAD.IADD R0, R0, 0x1, -R7 ;  /* 0x0000000100009824 */ /* 0x000fe400078e0a07 */
[----:B------:R-:W-:Y:S01]  /*02c0*/  @!P1 VIADD R3, R3, 0x1 ;  /* 0x0000000103039836 */ /* 0x000fe20000000000 */
[----:B------:R-:W-:Y:S02]  /*02d0*/  ISETP.NE.AND P1, PT, R4, RZ, PT ;  /* 0x000000ff0400720c */ /* 0x000fe40003f25270 */
[----:B------:R-:W-:Y:S02]  /*02e0*/  ISETP.GE.U32.AND P0, PT, R0, R7, PT ;  /* 0x000000070000720c */ /* 0x000fe40003f06070 */
[----:B------:R-:W-:-:S04]  /*02f0*/  LOP3.LUT R0, R5, R4, RZ, 0x3c, !PT ;  /* 0x0000000405007212 */ /* 0x000fc800078e3cff */
[----:B------:R-:W-:Y:S01]  /*0300*/  ISETP.GE.AND P2, PT, R0, RZ, PT ;  /* 0x000000ff0000720c */ /* 0x000fe20003f46270 */
[----:B------:R-:W-:-:S06]  /*0310*/  VIADD R0, R24, 0x3f ;  /* 0x0000003f18007836 */ /* 0x000fcc0000000000 */
[----:B------:R-:W-:-:S04]  /*0320*/  @P0 VIADD R3, R3, 0x1 ;  /* 0x0000000103030836 */ /* 0x000fc80000000000 */
[----:B------:R-:W-:Y:S01]  /*0330*/  IMAD.MOV.U32 R2, RZ, RZ, R3 ;  /* 0x000000ffff027224 */ /* 0x000fe200078e0003 */
[----:B------:R-:W-:-:S03]  /*0340*/  SHF.R.S32.HI R3, RZ, 0x1f, R0 ;  /* 0x0000001fff037819 */ /* 0x000fc60000011400 */
[----:B------:R-:W-:Y:S01]  /*0350*/  @!P2 IMAD.MOV R2, RZ, RZ, -R2 ;  /* 0x000000ffff02a224 */ /* 0x000fe200078e0a02 */
[----:B------:R-:W-:Y:S02]  /*0360*/  @!P1 LOP3.LUT R2, RZ, R4, RZ, 0x33, !PT ;  /* 0x00000004ff029212 */ /* 0x000fe400078e33ff */
[----:B------:R-:W-:-:S03]  /*0370*/  LEA.HI R3, R3, R0, RZ, 0x6 ;  /* 0x0000000003037211 */ /* 0x000fc600078f30ff */
[----:B------:R-:W-:Y:S02]  /*0380*/  IMAD.SHL.U32 R18, R2, 0x8, RZ ;  /* 0x0000000802127824 */ /* 0x000fe400078e00ff */
[----:B------:R-:W-:-:S03]  /*0390*/  IMAD.MOV R2, RZ, RZ, -R2 ;  /* 0x000000ffff027224 */ /* 0x000fc600078e0a02 */
[----:B------:R-:W-:Y:S01]  /*03a0*/  LEA.HI.SX32 R3, R3, -R18, 0x1a ;  /* 0x8000001203037211 */ /* 0x000fe200078fd2ff */
[----:B------:R-:W-:-:S03]  /*03b0*/  IMAD R4, R4, R2, R5 ;  /* 0x0000000204047224 */ /* 0x000fc600078e0205 */
[----:B------:R-:W-:Y:S02]  /*03c0*/  VIMNMX R11, PT, PT, R3, 0x8, PT ;  /* 0x00000008030b7848 */ /* 0x000fe40003fe0100 */
[----:B------:R-:W-:Y:S02]  /*03d0*/  IABS R9, R4 ;  /* 0x0000000400097213 */ /* 0x000fe40000000000 */
[----:B------:R-:W-:-:S04]  /*03e0*/  IABS R7, R11 ;  /* 0x0000000b00077213 */ /* 0x000fc80000000000 */
[----:B------:R-:W1:Y:S08]  /*03f0*/  I2F.RP R0, R7 ;  /* 0x0000000700007306 */ /* 0x000e700000209400 */
[----:B-1----:R-:W1:Y:S02]  /*0400*/  MUFU.RCP R0, R0 ;  /* 0x0000000000007308 */ /* 0x002e640000001000 */
[----:B-1----:R-:W-:-:S06]  /*0410*/  VIADD R3, R0, 0xffffffe ;  /* 0x0ffffffe00037836 */ /* 0x002fcc0000000000 */
[----:B------:R-:W1:Y:S02]  /*0420*/  F2I.FTZ.U32.TRUNC.NTZ R3, R3 ;  /* 0x0000000300037305 */ /* 0x000e64000021f000 */
[----:B-1----:R-:W-:-:S04]  /*0430*/  IMAD.MOV R6, RZ, RZ, -R3 ;  /* 0x000000ffff067224 */ /* 0x002fc800078e0a03 */
[----:B------:R-:W-:Y:S01]  /*0440*/  IMAD.MOV.U32 R2, RZ, RZ, R6 ;  /* 0x000000ffff027224 */ /* 0x000fe200078e0006 */
[----:B------:R-:W-:-:S03]  /*0450*/  IABS R6, R11 ;  /* 0x0000000b00067213 */ /* 0x000fc60000000000 */
[----:B------:R-:W-:Y:S02]  /*0460*/  IMAD R5, R2, R7, RZ ;  /* 0x0000000702057224 */ /* 0x000fe400078e02ff */
[----:B------:R-:W-:Y:S02]  /*0470*/  IMAD.MOV.U32 R2, RZ, RZ, RZ ;  /* 0x000000ffff027224 */ /* 0x000fe400078e00ff */
[----:B------:R-:W-:Y:S02]  /*0480*/  IMAD.MOV R0, RZ, RZ, -R6 ;  /* 0x000000ffff007224 */ /* 0x000fe400078e0a06 */
        /* <DEDUP_REMOVED lines=9> */
[----:B------:R-:W-:-:S07]  /*0520*/  ISETP.GE.AND P2, PT, R0, RZ, PT ;  /* 0x000000ff0000720c */ /* 0x000fce0003f46270 */
[----:B------:R-:W-:-:S06]  /*0530*/  @P0 VIADD R2, R2, 0x1 ;  /* 0x0000000102020836 */ /* 0x000fcc0000000000 */
[----:B------:R-:W-:Y:S01]  /*0540*/  @!P2 IMAD.MOV R2, RZ, RZ, -R2 ;  /* 0x000000ffff02a224 */ /* 0x000fe200078e0a02 */
[----:B------:R-:W-:-:S05]  /*0550*/  @!P1 LOP3.LUT R2, RZ, R11, RZ, 0x33, !PT ;  /* 0x0000000bff029212 */ /* 0x000fca00078e33ff */
[----:B------:R-:W-:Y:S02]  /*0560*/  IMAD.MOV R0, RZ, RZ, -R2 ;  /* 0x000000ffff007224 */ /* 0x000fe400078e0a02 */
[----:B------:R-:W-:Y:S02]  /*0570*/  IMAD.SHL.U32 R8, R2, 0x80, RZ ;  /* 0x0000008002087824 */ /* 0x000fe400078e00ff */
[----:B------:R-:W-:-:S03]  /*0580*/  IMAD R0, R11, R0, R4 ;  /* 0x000000000b007224 */ /* 0x000fc600078e0204 */
[--C-:B------:R-:W-:Y:S01]  /*0590*/  LOP3.LUT R2, R8, 0x8, R85.reuse, 0xfe, !PT ;  /* 0x0000000808027812 */ /* 0x100fe200078efe55 */
[----:B------:R-:W-:Y:S01]  /*05a0*/  IMAD.IADD R18, R18, 0x1, R0 ;  /* 0x0000000112127824 */ /* 0x000fe200078e0200 */
[C---:B------:R-:W-:Y:S02]  /*05b0*/  LOP3.LUT R0, R8.reuse, R85, RZ, 0xfc, !PT ;  /* 0x0000005508007212 */ /* 0x040fe400078efcff */
[----:B------:R-:W-:Y:S01]  /*05c0*/  LOP3.LUT R3, R8, 0x10, R85, 0xfe, !PT ;  /* 0x0000001008037812 */ /* 0x000fe200078efe55 */
[----:B------:R-:W-:Y:S01]  /*05d0*/  IMAD R17, R18, 0x40, R79 ;  /* 0x0000004012117824 */ /* 0x000fe200078e024f */
[C-C-:B------:R-:W-:Y:S02]  /*05e0*/  LOP3.LUT R4, R8.reuse, 0x18, R85.reuse, 0xfe, !PT ;  /* 0x0000001808047812 */ /* 0x140fe400078efe55 */
[C-C-:B------:R-:W-:Y:S02]  /*05f0*/  LOP3.LUT R5, R8.reuse, 0x20, R85.reuse, 0xfe, !PT ;  /* 0x0000002008057812 */ /* 0x140fe400078efe55 */
[----:B------:R-:W-:-:S02]  /*0600*/  LOP3.LUT R6, R8, 0x28, R85, 0xfe, !PT ;  /* 0x0000002808067812 */ /* 0x000fc400078efe55 */
[C-C-:B------:R-:W-:Y:S02]  /*0610*/  LOP3.LUT R7, R8.reuse, 0x30, R85.reuse, 0xfe, !PT ;  /* 0x0000003008077812 */ /* 0x140fe400078efe55 */
[----:B------:R-:W-:Y:S02]  /*0620*/  LOP3.LUT R8, R8, 0x38, R85, 0xfe, !PT ;  /* 0x0000003808087812 */ /* 0x000fe400078efe55 */
[C---:B------:R-:W-:Y:S02]  /*0630*/  LOP3.LUT R9, R0.reuse, 0x40, RZ, 0xfc, !PT ;  /* 0x0000004000097812 */ /* 0x040fe400078efcff */
[C---:B------:R-:W-:Y:S02]  /*0640*/  LOP3.LUT R10, R0.reuse, 0x48, RZ, 0xfc, !PT ;  /* 0x00000048000a7812 */ /* 0x040fe400078efcff */
[C---:B------:R-:W-:Y:S02]  /*0650*/  LOP3.LUT R11, R0.reuse, 0x50, RZ, 0xfc, !PT ;  /* 0x00000050000b7812 */ /* 0x040fe400078efcff */
[----:B------:R-:W-:-:S02]  /*0660*/  LOP3.LUT R12, R0, 0x58, RZ, 0xfc, !PT ;  /* 0x00000058000c7812 */ /* 0x000fc400078efcff */
[C---:B------:R-:W-:Y:S02]  /*0670*/  LOP3.LUT R13, R0.reuse, 0x60, RZ, 0xfc, !PT ;  /* 0x00000060000d7812 */ /* 0x040fe400078efcff */
[C---:B------:R-:W-:Y:S02]  /*0680*/  LOP3.LUT R14, R0.reuse, 0x68, RZ, 0xfc, !PT ;  /* 0x00000068000e7812 */ /* 0x040fe400078efcff */
[C---:B------:R-:W-:Y:S02]  /*0690*/  LOP3.LUT R15, R0.reuse, 0x70, RZ, 0xfc, !PT ;  /* 0x00000070000f7812 */ /* 0x040fe400078efcff */
[----:B------:R-:W-:Y:S01]  /*06a0*/  LOP3.LUT R16, R0, 0x78, RZ, 0xfc, !PT ;  /* 0x0000007800107812 */ /* 0x000fe200078efcff */
[----:B0-----:R-:W-:Y:S06]  /*06b0*/  BRA.U UP0, `(.L_x_0) ;  /* 0x0000000100187547 */ /* 0x001fec000b800000 */
[----:B------:R-:W-:Y:S01]  /*06c0*/  IMAD.SHL.U32 R65, R64, 0x20, RZ ;  /* 0x0000002040417824 */ /* 0x000fe200078e00ff */
[----:B------:R-:W-:Y:S02]  /*06d0*/  CS2R R28, SRZ ;  /* 0x00000000001c7805 */ /* 0x000fe4000001ff00 */
[----:B------:R-:W-:Y:S02]  /*06e0*/  CS2R R32, SRZ ;  /* 0x0000000000207805 */ /* 0x000fe4000001ff00 */
[----:B------:R-:W-:Y:S02]  /*06f0*/  CS2R R30, SRZ ;  /* 0x00000000001e7805 */ /* 0x000fe4000001ff00 */
[----:B------:R-:W-:Y:S01]  /*0700*/  CS2R R34, SRZ ;  /* 0x0000000000227805 */ /* 0x000fe2000001ff00 */
[----:B------:R-:W-:Y:S06]  /*0710*/  BRA `(.L_x_1) ;  /* 0x0000002000007947 */ /* 0x000fec0003800000 */
.L_x_0:
[----:B------:R-:W-:Y:S01]  /*0720*/  IABS R18, R25 ;  /* 0x0000001900127213 */ /* 0x000fe20000000000 */
[C---:B------:R-:W-:Y:S01]  /*0730*/  IMAD.SHL.U32 R77, R64.reuse, 0x2, RZ ;  /* 0x00000002404d7824 */ /* 0x040fe200078e00ff */
[----:B------:R-:W-:Y:S01]  /*0740*/  IABS R19, R24 ;  /* 0x0000001800137213 */ /* 0x000fe20000000000 */
[----:B------:R-:W0:Y:S01]  /*0750*/  LDCU UR6, c[0x0][0x3b0] ;  /* 0x00007600ff0677ac */ /* 0x000e220008000800 */
[----:B------:R-:W1:Y:S01]  /*0760*/  I2F.RP R26, R18 ;  /* 0x00000012001a7306 */ /* 0x000e620000209400 */
[----:B------:R-:W-:Y:S01]  /*0770*/  IABS R30, R15 ;  /* 0x0000000f001e7213 */ /* 0x000fe20000000000 */
[----:B------:R-:W2:Y:S01]  /*0780*/  LDC R68, c[0x0][0x3a8] ;  /* 0x0000ea00ff447b82 */ /* 0x000ea20000000800 */
[----:B------:R-:W-:Y:S01]  /*0790*/  SHF.R.U32.HI R28, RZ, 0x3, R64 ;  /* 0x00000003ff1c7819 */ /* 0x000fe20000011640 */
[----:B------:R-:W3:Y:S01]  /*07a0*/  LDCU.128 UR12, c[0x0][0x380] ;  /* 0x00007000ff0c77ac */ /* 0x000ee20008000c00 */
[----:B------:R-:W-:Y:S01]  /*07b0*/  IABS R36, R11 ;  /* 0x0000000b00247213 */ /* 0x000fe20000000000 */
[C---:B------:R-:W-:Y:S01]  /*07c0*/  IMAD.SHL.U32 R65, R64.reuse, 0x20, RZ ;  /* 0x0000002040417824 */ /* 0x040fe200078e00ff */
[----:B------:R-:W-:Y:S01]  /*07d0*/  IABS R55, R0 ;  /* 0x0000000000377213 */ /* 0x000fe20000000000 */
[----:B------:R-:W4:Y:S01]  /*07e0*/  I2F.RP R27, R19 ;  /* 0x00000013001b7306 */ /* 0x000f220000209400 */
[----:B------:R-:W-:Y:S01]  /*07f0*/  IABS R35, R12 ;  /* 0x0000000c00237213 */ /* 0x000fe20000000000 */
[----:B------:R-:W5:Y:S01]  /*0800*/  LDCU UR10, c[0x0][0x3a4] ;  /* 0x00007480ff0a77ac */ /* 0x000f620008000800 */
[----:B------:R-:W-:Y:S01]  /*0810*/  IABS R38, R10 ;  /* 0x0000000a00267213 */ /* 0x000fe20000000000 */
[----:B------:R-:W-:Y:S01]  /*0820*/  IMAD.SHL.U32 R57, R64, 0x40, RZ ;  /* 0x0000004040397824 */ /* 0x000fe200078e00ff */
[----:B------:R-:W-:-:S02]  /*0830*/  IABS R41, R8 ;  /* 0x0000000800297213 */ /* 0x000fc40000000000 */
[----:B------:R-:W-:Y:S02]  /*0840*/  CS2R R60, SRZ ;  /* 0x00000000003c7805 */ /* 0x000fe4000001ff00 */
[----:B------:R-:W-:Y:S01]  /*0850*/  IABS R43, R7 ;  /* 0x00000007002b7213 */ /* 0x000fe20000000000 */
[----:B-1----:R-:W1:Y:S01]  /*0860*/  MUFU.RCP R26, R26 ;  /* 0x0000001a001a7308 */ /* 0x002e620000001000 */
[----:B------:R-:W-:Y:S02]  /*0870*/  IABS R45, R6 ;  /* 0x00000006002d7213 */ /* 0x000fe40000000000 */
[----:B------:R-:W-:Y:S02]  /*0880*/  CS2R R62, SRZ ;  /* 0x00000000003e7805 */ /* 0x000fe4000001ff00 */
[----:B------:R-:W-:Y:S02]  /*0890*/  IABS R47, R5 ;  /* 0x00000005002f7213 */ /* 0x000fe40000000000 */
[----:B------:R-:W-:-:S02]  /*08a0*/  IABS R49, R4 ;  /* 0x0000000400317213 */ /* 0x000fc40000000000 */
[----:B------:R-:W-:Y:S01]  /*08b0*/  IABS R51, R3 ;  /* 0x0000000300337213 */ /* 0x000fe20000000000 */
[----:B----4-:R-:W4:Y:S01]  /*08c0*/  MUFU.RCP R27, R27 ;  /* 0x0000001b001b7308 */ /* 0x010f220000001000 */
[----:B------:R-:W-:Y:S01]  /*08d0*/  IABS R53, R2 ;  /* 0x0000000200357213 */ /* 0x000fe20000000000 */
[-C--:B--2---:R-:W-:Y:S02]  /*08e0*/  IMAD R67, R67, R68.reuse, RZ ;  /* 0x0000004443437224 */ /* 0x084fe400078e02ff */
[-C--:B------:R-:W-:Y:S02]  /*08f0*/  IMAD R66, R66, R68.reuse, RZ ;  /* 0x0000004442427224 */ /* 0x080fe400078e02ff */
[-C--:B------:R-:W-:Y:S02]  /*0900*/  IMAD R78, R85, R68.reuse, RZ ;  /* 0x00000044554e7224 */ /* 0x080fe400078e02ff */
[----:B------:R-:W-:Y:S02]  /*0910*/  IMAD R72, R80, R68, RZ ;  /* 0x0000004450487224 */ /* 0x000fe400078e02ff */
[----:B-1----:R-:W-:Y:S01]  /*0920*/  VIADD R20, R26, 0xffffffe ;  /* 0x0ffffffe1a147836 */ /* 0x002fe20000000000 */
[----:B------:R-:W-:Y:S01]  /*0930*/  IABS R26, R16 ;  /* 0x00000010001a7213 */ /* 0x000fe20000000000 */
[----:B------:R-:W-:-:S02]  /*0940*/  IMAD R71, R81, R68, RZ ;  /* 0x0000004451477224 */ /* 0x000fc400078e02ff */
[----:B------:R1:W2:Y:S01]  /*0950*/  F2I.FTZ.U32.TRUNC.NTZ R21, R20 ;  /* 0x0000001400157305 */ /* 0x0002a2000021f000 */
[-C--:B------:R-:W-:Y:S02]  /*0960*/  IMAD R70, R82, R68.reuse, RZ ;  /* 0x0000004452467224 */ /* 0x080fe400078e02ff */
[----:B----4-:R-:W-:Y:S01]  /*0970*/  VIADD R22, R27, 0xffffffe ;  /* 0x0ffffffe1b167836 */ /* 0x010fe20000000000 */
[----:B------:R-:W-:Y:S01]  /*0980*/  LOP3.LUT R27, R77, 0x10, RZ, 0xc0, !PT ;  /* 0x000000104d1b7812 */ /* 0x000fe200078ec0ff */
[----:B------:R-:W-:-:S03]  /*0990*/  IMAD R69, R83, R68, RZ ;  /* 0x0000004453457224 */ /* 0x000fc600078e02ff */
[----:B------:R4:W0:Y:S01]  /*09a0*/  F2I.FTZ.U32.TRUNC.NTZ R23, R22 ;  /* 0x0000001600177305 */ /* 0x000822000021f000 */
[----:B-1----:R-:W-:Y:S01]  /*09b0*/  IMAD.MOV.U32 R20, RZ, RZ, RZ ;  /* 0x000000ffff147224 */ /* 0x002fe200078e00ff */
[----:B------:R-:W-:Y:S01]  /*09c0*/  LOP3.LUT R27, R27, 0x20, R28, 0xf8, !PT ;  /* 0x000000201b1b7812 */ /* 0x000fe200078ef81c */
[----:B--2---:R-:W-:-:S04]  /*09d0*/  IMAD.MOV R29, RZ, RZ, -R21 ;  /* 0x000000ffff1d7224 */ /* 0x004fc800078e0a15 */
[----:B------:R-:W-:-:S04]  /*09e0*/  IMAD R29, R29, R18, RZ ;  /* 0x000000121d1d7224 */ /* 0x000fc800078e02ff */
[----:B------:R-:W-:Y:S01]  /*09f0*/  IMAD.HI.U32 R21, R21, R29, R20 ;  /* 0x0000001d15157227 */ /* 0x000fe200078e0014 */
[----:B------:R-:W-:-:S03]  /*0a00*/  LOP3.LUT R20, R64, 0x7, RZ, 0xc0, !PT ;  /* 0x0000000740147812 */ /* 0x000fc600078ec0ff */
[----:B------:R-:W-:Y:S02]  /*0a10*/  IMAD.MOV.U32 R29, RZ, RZ, R26 ;  /* 0x000000ffff1d7224 */ /* 0x000fe400078e001a */
[C---:B------:R-:W-:Y:S02]  /*0a20*/  IMAD.SHL.U32 R74, R20.reuse, 0x80, RZ ;  /* 0x00000080144a7824 */ /* 0x040fe400078e00ff */
[----:B------:R-:W-:Y:S02]  /*0a30*/  IMAD.SHL.U32 R20, R20, 0x10, RZ ;  /* 0x0000001014147824 */ /* 0x000fe400078e00ff */
[----:B------:R-:W-:-:S04]  /*0a40*/  IMAD.HI.U32 R26, R21, R30, RZ ;  /* 0x0000001e151a7227 */ /* 0x000fc800078e00ff */
[----:B------:R-:W-:Y:S01]  /*0a50*/  IMAD.IADD R76, R74, 0x1, R20 ;  /* 0x000000014a4c7824 */ /* 0x000fe200078e0214 */
[----:B------:R-:W-:Y:S01]  /*0a60*/  LOP3.LUT R20, R20, 0x30, R77, 0x78, !PT ;  /* 0x0000003014147812 */ /* 0x000fe200078e784d */
[----:B----4-:R-:W-:-:S03]  /*0a70*/  IMAD.HI.U32 R22, R21, R29, RZ ;  /* 0x0000001d15167227 */ /* 0x010fc600078e00ff */
[----:B------:R-:W-:Y:S01]  /*0a80*/  LOP3.LUT R76, R76, R27, RZ, 0x3c, !PT ;  /* 0x0000001b4c4c7212 */ /* 0x000fe200078e3cff */
[----:B------:R-:W-:Y:S02]  /*0a90*/  IMAD.MOV R31, RZ, RZ, -R26 ;  /* 0x000000ffff1f7224 */ /* 0x000fe400078e0a1a */
[----:B0-----:R-:W-:Y:S01]  /*0aa0*/  IMAD.MOV R32, RZ, RZ, -R23 ;  /* 0x000000ffff207224 */ /* 0x001fe200078e0a17 */
[----:B------:R-:W-:Y:S01]  /*0ab0*/  LOP3.LUT R76, R76, 0x400, R57, 0xf8, !PT ;  /* 0x000004004c4c7812 */ /* 0x000fe200078ef839 */
[----:B------:R-:W-:Y:S02]  /*0ac0*/  IMAD.MOV R28, RZ, RZ, -R22 ;  /* 0x000000ffff1c7224 */ /* 0x000fe400078e0a16 */
[----:B------:R-:W-:Y:S01]  /*0ad0*/  IMAD R27, R18, R31, R30 ;  /* 0x0000001f121b7224 */ /* 0x000fe200078e021e */
[----:B------:R-:W-:Y:S01]  /*0ae0*/  IABS R31, R14 ;  /* 0x0000000e001f7213 */ /* 0x000fe20000000000 */
[----:B------:R-:W-:Y:S01]  /*0af0*/  IMAD R33, R32, R19, RZ ;  /* 0x0000001320217224 */ /* 0x000fe200078e02ff */
[----:B------:R-:W-:Y:S01]  /*0b00*/  IABS R32, R13 ;  /* 0x0000000d00207213 */ /* 0x000fe20000000000 */
[----:B------:R-:W-:Y:S01]  /*0b10*/  IMAD.MOV.U32 R22, RZ, RZ, RZ ;  /* 0x000000ffff167224 */ /* 0x000fe200078e00ff */
[----:B------:R-:W-:Y:S01]  /*0b20*/  ISETP.GT.U32.AND P1, PT, R18, R27, PT ;  /* 0x0000001b1200720c */ /* 0x000fe20003f24070 */
[----:B------:R-:W-:Y:S01]  /*0b30*/  IMAD.HI.U32 R30, R21, R38, RZ ;  /* 0x00000026151e7227 */ /* 0x000fe200078e00ff */
[----:B------:R-:W-:-:S03]  /*0b40*/  LOP3.LUT R75, R76, 0x40, RZ, 0x3c, !PT ;  /* 0x000000404c4b7812 */ /* 0x000fc600078e3cff */
[----:B------:R-:W-:-:S04]  /*0b50*/  IMAD.HI.U32 R34, R23, R33, R22 ;  /* 0x0000002117227227 */ /* 0x000fc800078e0016 */
[----:B------:R-:W-:-:S04]  /*0b60*/  IMAD.HI.U32 R22, R21, R31, RZ ;  /* 0x0000001f15167227 */ /* 0x000fc800078e00ff */
[----:B------:R-:W-:-:S04]  /*0b70*/  IMAD.HI.U32 R26, R21, R32, RZ ;  /* 0x00000020151a7227 */ /* 0x000fc800078e00ff */
[----:B------:R-:W-:Y:S02]  /*0b80*/  IMAD R23, R18, R28, R29 ;  /* 0x0000001c12177224 */ /* 0x000fe400078e021d */
[----:B------:R-:W-:-:S03]  /*0b90*/  IMAD.HI.U32 R29, R21, R36, RZ ;  /* 0x00000024151d7227 */ /* 0x000fc600078e00ff */
[C---:B------:R-:W-:Y:S01]  /*0ba0*/  ISETP.GT.U32.AND P0, PT, R18.reuse, R23, PT ;  /* 0x000000171200720c */ /* 0x040fe20003f04070 */
[----:B------:R-:W-:Y:S02]  /*0bb0*/  IMAD.MOV R22, RZ, RZ, -R22 ;  /* 0x000000ffff167224 */ /* 0x000fe400078e0a16 */
[----:B------:R-:W-:Y:S02]  /*0bc0*/  IMAD.MOV R33, RZ, RZ, -R26 ;  /* 0x000000ffff217224 */ /* 0x000fe400078e0a1a */
[----:B------:R-:W-:Y:S02]  /*0bd0*/  IMAD.MOV R37, RZ, RZ, -R29 ;  /* 0x000000ffff257224 */ /* 0x000fe400078e0a1d */
[C---:B------:R-:W-:Y:S02]  /*0be0*/  IMAD R29, R18.reuse, R22, R31 ;  /* 0x00000016121d7224 */ /* 0x040fe400078e021f */
[C---:B------:R-:W-:Y:S02]  /*0bf0*/  IMAD R31, R18.reuse, R33, R32 ;  /* 0x00000021121f7224 */ /* 0x040fe400078e0220 */
[----:B------:R-:W-:Y:S01]  /*0c00*/  IMAD.HI.U32 R32, R21, R55, RZ ;  /* 0x0000003715207227 */ /* 0x000fe200078e00ff */
[----:B------:R-:W-:-:S03]  /*0c10*/  ISETP.GT.U32.AND P2, PT, R18, R29, PT ;  /* 0x0000001d1200720c */ /* 0x000fc60003f44070 */
[----:B------:R-:W-:Y:S02]  /*0c20*/  IMAD.MOV R32, RZ, RZ, -R32 ;  /* 0x000000ffff207224 */ /* 0x000fe400078e0a20 */
[----:B------:R-:W-:-:S04]  /*0c30*/  IMAD.HI.U32 R28, R21, R35, RZ ;  /* 0x00000023151c7227 */ /* 0x000fc800078e00ff */
[C---:B------:R-:W-:Y:S02]  /*0c40*/  IMAD R55, R18.reuse, R32, R55 ;  /* 0x0000002012377224 */ /* 0x040fe400078e0237 */
[----:B------:R-:W-:Y:S02]  /*0c50*/  IMAD.MOV R28, RZ, RZ, -R28 ;  /* 0x000000ffff1c7224 */ /* 0x000fe400078e0a1c */
[----:B------:R-:W-:Y:S01]  /*0c60*/  IMAD.MOV R39, RZ, RZ, -R30 ;  /* 0x000000ffff277224 */ /* 0x000fe200078e0a1e */
[C---:B------:R-:W-:Y:S01]  /*0c70*/  ISETP.GT.U32.AND P3, PT, R18.reuse, R55, PT ;  /* 0x000000371200720c */ /* 0x040fe20003f64070 */
[C---:B------:R-:W-:Y:S02]  /*0c80*/  IMAD R33, R18.reuse, R28, R35 ;  /* 0x0000001c12217224 */ /* 0x040fe400078e0223 */
[C---:B------:R-:W-:Y:S02]  /*0c90*/  IMAD R35, R18.reuse, R37, R36 ;  /* 0x0000002512237224 */ /* 0x040fe400078e0224 */
[C---:B------:R-:W-:Y:S01]  /*0ca0*/  IMAD R37, R18.reuse, R39, R38 ;  /* 0x0000002712257224 */ /* 0x040fe200078e0226 */
[----:B------:R-:W-:Y:S01]  /*0cb0*/  IABS R39, R9 ;  /* 0x0000000900277213 */ /* 0x000fe20000000000 */
[----:B------:R-:W-:Y:S01]  /*0cc0*/  @!P0 IMAD.IADD R23, R23, 0x1, -R18 ;  /* 0x0000000117178824 */ /* 0x000fe200078e0a12 */
[----:B------:R-:W-:Y:S01]  /*0cd0*/  ISETP.GT.U32.AND P0, PT, R18, R33, PT ;  /* 0x000000211200720c */ /* 0x000fe20003f04070 */
[----:B------:R-:W-:-:S03]  /*0ce0*/  IMAD.HI.U32 R26, R21, R41, RZ ;  /* 0x00000029151a7227 */ /* 0x000fc600078e00ff */
[----:B------:R-:W-:Y:S01]  /*0cf0*/  ISETP.GT.U32.AND P5, PT, R18, R23, PT ;  /* 0x000000171200720c */ /* 0x000fe20003fa4070 */
[----:B------:R-:W-:-:S04]  /*0d00*/  IMAD.HI.U32 R22, R21, R39, RZ ;  /* 0x0000002715167227 */ /* 0x000fc800078e00ff */
[----:B------:R-:W-:-:S04]  /*0d10*/  IMAD.HI.U32 R28, R21, R43, RZ ;  /* 0x0000002b151c7227 */ /* 0x000fc800078e00ff */
[----:B------:R-:W-:Y:S02]  /*0d20*/  IMAD.MOV R22, RZ, RZ, -R22 ;  /* 0x000000ffff167224 */ /* 0x000fe400078e0a16 */
[--C-:B------:R-:W-:Y:S01]  /*0d30*/  @!P1 IMAD.IADD R27, R27, 0x1, -R18.reuse ;  /* 0x000000011b1b9824 */ /* 0x100fe200078e0a12 */
[C---:B------:R-:W-:Y:S01]  /*0d40*/  ISETP.GT.U32.AND P1, PT, R18.reuse, R35, PT ;  /* 0x000000231200720c */ /* 0x040fe20003f24070 */
[----:B------:R-:W-:Y:S02]  /*0d50*/  @!P3 IMAD.IADD R55, R55, 0x1, -R18 ;  /* 0x000000013737b824 */ /* 0x000fe400078e0a12 */
[----:B------:R-:W-:Y:S01]  /*0d60*/  IMAD.MOV R26, RZ, RZ, -R26 ;  /* 0x000000ffff1a7224 */ /* 0x000fe200078e0a1a */
[C---:B------:R-:W-:Y:S01]  /*0d70*/  ISETP.GT.U32.AND P3, PT, R18.reuse, R27, PT ;  /* 0x0000001b1200720c */ /* 0x040fe20003f64070 */
[----:B------:R-:W-:Y:S01]  /*0d80*/  IMAD.MOV R28, RZ, RZ, -R28 ;  /* 0x000000ffff1c7224 */ /* 0x000fe200078e0a1c */
[C---:B------:R-:W-:Y:S01]  /*0d90*/  ISETP.GT.U32.AND P6, PT, R18.reuse, R55, PT ;  /* 0x000000371200720c */ /* 0x040fe20003fc4070 */
[----:B------:R-:W-:-:S02]  /*0da0*/  IMAD R39, R18, R22, R39 ;  /* 0x0000001612277224 */ /* 0x000fc400078e0227 */
[----:B------:R-:W-:-:S04]  /*0db0*/  IMAD.HI.U32 R30, R21, R45, RZ ;  /* 0x0000002d151e7227 */ /* 0x000fc800078e00ff */
[C---:B------:R-:W-:Y:S02]  /*0dc0*/  IMAD R41, R18.reuse, R26, R41 ;  /* 0x0000001a12297224 */ /* 0x040fe400078e0229 */
[C---:B------:R-:W-:Y:S02]  /*0dd0*/  IMAD R43, R18.reuse, R28, R43 ;  /* 0x0000001c122b7224 */ /* 0x040fe400078e022b */
[--C-:B------:R-:W-:Y:S01]  /*0de0*/  @!P2 IMAD.IADD R29, R29, 0x1, -R18.reuse ;  /* 0x000000011d1da824 */ /* 0x100fe200078e0a12 */
[C---:B------:R-:W-:Y:S01]  /*0df0*/  ISETP.GT.U32.AND P2, PT, R18.reuse, R31, PT ;  /* 0x0000001f1200720c */ /* 0x040fe20003f44070 */
[----:B------:R-:W-:Y:S01]  /*0e00*/  @!P5 IMAD.IADD R23, R23, 0x1, -R18 ;  /* 0x000000011717d824 */ /* 0x000fe200078e0a12 */
[C---:B------:R-:W-:Y:S01]  /*0e10*/  ISETP.GT.U32.AND P5, PT, R18.reuse, R39, PT ;  /* 0x000000271200720c */ /* 0x040fe20003fa4070 */
[----:B------:R-:W-:Y:S01]  /*0e20*/  IMAD.HI.U32 R22, R21, R47, RZ ;  /* 0x0000002f15167227 */ /* 0x000fe200078e00ff */
[----:B------:R-:W-:-:S03]  /*0e30*/  ISETP.GT.U32.AND P4, PT, R18, R29, PT ;  /* 0x0000001d1200720c */ /* 0x000fc60003f84070 */
[----:B------:R-:W-:-:S04]  /*0e40*/  IMAD.HI.U32 R26, R21, R49, RZ ;  /* 0x00000031151a7227 */ /* 0x000fc800078e00ff */
[----:B------:R-:W-:-:S04]  /*0e50*/  IMAD.HI.U32 R28, R21, R51, RZ ;  /* 0x00000033151c7227 */ /* 0x000fc800078e00ff */
[----:B------:R-:W-:Y:S02]  /*0e60*/  IMAD.MOV R30, RZ, RZ, -R30 ;  /* 0x000000ffff1e7224 */ /* 0x000fe400078e0a1e */
[----:B------:R-:W-:-:S04]  /*0e70*/  IMAD.HI.U32 R21, R21, R53, RZ ;  /* 0x0000003515157227 */ /* 0x000fc800078e00ff */
[C---:B------:R-:W-:Y:S01]  /*0e80*/  IMAD R45, R18.reuse, R30, R45 ;  /* 0x0000001e122d7224 */ /* 0x040fe200078e022d */
[----:B------:R-:W-:Y:S01]  /*0e90*/  IABS R30, R17 ;  /* 0x00000011001e7213 */ /* 0x000fe20000000000 */
[----:B------:R-:W-:Y:S02]  /*0ea0*/  IMAD.MOV R21, RZ, RZ, -R21 ;  /* 0x000000ffff157224 */ /* 0x000fe400078e0a15 */
[----:B------:R-:W-:Y:S02]  /*0eb0*/  IMAD.MOV R22, RZ, RZ, -R22 ;  /* 0x000000ffff167224 */ /* 0x000fe400078e0a16 */
[----:B------:R-:W-:Y:S02]  /*0ec0*/  IMAD.MOV R26, RZ, RZ, -R26 ;  /* 0x000000ffff1a7224 */ /* 0x000fe400078e0a1a */
[----:B------:R-:W-:Y:S01]  /*0ed0*/  IMAD R53, R18, R21, R53 ;  /* 0x0000001512357224 */ /* 0x000fe200078e0235 */
[----:B------:R-:W-:Y:S01]  /*0ee0*/  LOP3.LUT R21, R64, 0x1c0, RZ, 0xc0, !PT ;  /* 0x000001c040157812 */ /* 0x000fe200078ec0ff */
[----:B------:R-:W-:Y:S01]  /*0ef0*/  @!P3 IMAD.IADD R27, R27, 0x1, -R18 ;  /* 0x000000011b1bb824 */ /* 0x000fe200078e0a12 */
[C---:B------:R-:W-:Y:S01]  /*0f00*/  ISETP.GT.U32.AND P3, PT, R18.reuse, R41, PT ;  /* 0x000000291200720c */ /* 0x040fe20003f64070 */
[----:B------:R-:W-:-:S02]  /*0f10*/  IMAD R47, R18, R22, R47 ;  /* 0x00000016122f7224 */ /* 0x000fc400078e022f */
[C---:B------:R-:W-:Y:S01]  /*0f20*/  IMAD R49, R18.reuse, R26, R49 ;  /* 0x0000001a12317224 */ /* 0x040fe200078e0231 */
[----:B------:R-:W-:Y:S01]  /*0f30*/  SHF.R.U32.HI R26, RZ, 0x2, R21 ;  /* 0x00000002ff1a7819 */ /* 0x000fe20000011615 */
[--C-:B------:R-:W-:Y:S01]  /*0f40*/  @!P6 IMAD.IADD R55, R55, 0x1, -R18.reuse ;  /* 0x000000013737e824 */ /* 0x100fe200078e0a12 */
[----:B------:R-:W-:Y:S01]  /*0f50*/  ISETP.GT.U32.AND P6, PT, R18, R37, PT ;  /* 0x000000251200720c */ /* 0x000fe20003fc4070 */
[----:B------:R-:W-:Y:S01]  /*0f60*/  IMAD.HI.U32 R34, R34, R30, RZ ;  /* 0x0000001e22227227 */ /* 0x000fe200078e00ff */
[----:B------:R-:W-:Y:S02]  /*0f70*/  LOP3.LUT R77, R26, 0x3fe, R77, 0x78, !PT ;  /* 0x000003fe1a4d7812 */ /* 0x000fe400078e784d */
[----:B------:R-:W-:Y:S01]  /*0f80*/  LOP3.LUT R21, R20, 0x1c00, R65, 0xf8, !PT ;  /* 0x00001c0014157812 */ /* 0x000fe200078ef841 */
[--C-:B------:R-:W-:Y:S01]  /*0f90*/  @!P2 IMAD.IADD R31, R31, 0x1, -R18.reuse ;  /* 0x000000011f1fa824 */ /* 0x100fe200078e0a12 */
[C---:B------:R-:W-:Y:S01]  /*0fa0*/  ISETP.GT.U32.AND P2, PT, R18.reuse, R45, PT ;  /* 0x0000002d1200720c */ /* 0x040fe20003f44070 */
[--C-:B------:R-:W-:Y:S01]  /*0fb0*/  @!P5 IMAD.IADD R39, R39, 0x1, -R18.reuse ;  /* 0x000000012727d824 */ /* 0x100fe200078e0a12 */
[C---:B------:R-:W-:Y:S01]  /*0fc0*/  ISETP.GT.U32.AND P5, PT, R18.reuse, R53, PT ;  /* 0x000000351200720c */ /* 0x040fe20003fa4070 */
[--C-:B------:R-:W-:Y:S01]  /*0fd0*/  @!P0 IMAD.IADD R33, R33, 0x1, -R18.reuse ;  /* 0x0000000121218824 */ /* 0x100fe200078e0a12 */
[C---:B------:R-:W-:Y:S01]  /*0fe0*/  ISETP.GT.U32.AND P0, PT, R18.reuse, R47, PT ;  /* 0x0000002f1200720c */ /* 0x040fe20003f04070 */
[----:B------:R-:W-:Y:S01]  /*0ff0*/  @!P1 IMAD.IADD R35, R35, 0x1, -R18 ;  /* 0x0000000123239824 */ /* 0x000fe200078e0a12 */
[C---:B------:R-:W-:Y:S01]  /*1000*/  ISETP.GT.U32.AND P1, PT, R18.reuse, R49, PT ;  /* 0x000000311200720c */ /* 0x040fe20003f24070 */
[----:B------:R-:W-:Y:S01]  /*1010*/  IMAD.MOV R34, RZ, RZ, -R34 ;  /* 0x000000ffff227224 */ /* 0x000fe200078e0a22 */
[----:B------:R-:W-:Y:S01]  /*1020*/  LOP3.LUT R74, R21, R74, RZ, 0xfc, !PT ;  /* 0x0000004a154a7212 */ /* 0x000fe200078efcff */
[----:B------:R-:W-:Y:S01]  /*1030*/  @!P4 IMAD.IADD R29, R29, 0x1, -R18 ;  /* 0x000000011d1dc824 */ /* 0x000fe200078e0a12 */
[----:B------:R-:W-:Y:S01]  /*1040*/  ISETP.GT.U32.AND P4, PT, R18, R43, PT ;  /* 0x0000002b1200720c */ /* 0x000fe20003f84070 */
[----:B------:R-:W-:Y:S01]  /*1050*/  IMAD R22, R19, R34, R30 ;  /* 0x0000002213167224 */ /* 0x000fe200078e021e */
[----:B------:R-:W-:Y:S01]  /*1060*/  LOP3.LUT R73, R74, 0x40, RZ, 0x3c, !PT ;  /* 0x000000404a497812 */ /* 0x000fe200078e3cff */
[----:B------:R-:W-:-:S02]  /*1070*/  IMAD.MOV R28, RZ, RZ, -R28 ;  /* 0x000000ffff1c7224 */ /* 0x000fc400078e0a1c */
[--C-:B------:R-:W-:Y:S01]  /*1080*/  @!P3 IMAD.IADD R41, R41, 0x1, -R18.reuse ;  /* 0x000000012929b824 */ /* 0x100fe200078e0a12 */
[----:B------:R-:W-:Y:S01]  /*1090*/  ISETP.GT.U32.AND P3, PT, R19, R22, PT ;  /* 0x000000161300720c */ /* 0x000fe20003f64070 */
[--C-:B------:R-:W-:Y:S02]  /*10a0*/  @!P6 IMAD.IADD R37, R37, 0x1, -R18.reuse ;  /* 0x000000012525e824 */ /* 0x100fe400078e0a12 */
[C---:B------:R-:W-:Y:S02]  /*10b0*/  IMAD R51, R18.reuse, R28, R51 ;  /* 0x0000001c12337224 */ /* 0x040fe400078e0233 */
[--C-:B------:R-:W-:Y:S01]  /*10c0*/  @!P2 IMAD.IADD R45, R45, 0x1, -R18.reuse ;  /* 0x000000012d2da824 */ /* 0x100fe200078e0a12 */
[C---:B------:R-:W-:Y:S01]  /*10d0*/  ISETP.GT.U32.AND P2, PT, R18.reuse, R33, PT ;  /* 0x000000211200720c */ /* 0x040fe20003f44070 */
[--C-:B------:R-:W-:Y:S01]  /*10e0*/  @!P5 IMAD.IADD R53, R53, 0x1, -R18.reuse ;  /* 0x000000013535d824 */ /* 0x100fe200078e0a12 */
[C---:B------:R-:W-:Y:S01]  /*10f0*/  ISETP.GT.U32.AND P5, PT, R18.reuse, R41, PT ;  /* 0x000000291200720c */ /* 0x040fe20003fa4070 */
[--C-:B------:R-:W-:Y:S01]  /*1100*/  @!P0 IMAD.IADD R47, R47, 0x1, -R18.reuse ;  /* 0x000000012f2f8824 */ /* 0x100fe200078e0a12 */
[C---:B------:R-:W-:Y:S01]  /*1110*/  ISETP.GT.U32.AND P0, PT, R18.reuse, R35, PT ;  /* 0x000000231200720c */ /* 0x040fe20003f04070 */
[--C-:B------:R-:W-:Y:S01]  /*1120*/  @!P1 IMAD.IADD R49, R49, 0x1, -R18.reuse ;  /* 0x0000000131319824 */ /* 0x100fe200078e0a12 */
[C---:B------:R-:W-:Y:S01]  /*1130*/  ISETP.GT.U32.AND P1, PT, R18.reuse, R37, PT ;  /* 0x000000251200720c */ /* 0x040fe20003f24070 */
[----:B------:R-:W-:Y:S01]  /*1140*/  @!P4 IMAD.IADD R43, R43, 0x1, -R18 ;  /* 0x000000012b2bc824 */ /* 0x000fe200078e0a12 */
[----:B------:R-:W-:Y:S01]  /*1150*/  ISETP.GT.U32.AND P6, PT, R18, R51, PT ;  /* 0x000000331200720c */ /* 0x000fe20003fc4070 */
[----:B------:R-:W-:Y:S01]  /*1160*/  @!P3 IMAD.IADD R22, R22, 0x1, -R19 ;  /* 0x000000011616b824 */ /* 0x000fe200078e0a13 */
[----:B------:R-:W-:-:S02]  /*1170*/  ISETP.GT.U32.AND P4, PT, R18, R31, PT ;  /* 0x0000001f1200720c */ /* 0x000fc40003f84070 */
[C---:B------:R-:W-:Y:S01]  /*1180*/  ISETP.GT.U32.AND P3, PT, R18.reuse, R43, PT ;  /* 0x0000002b1200720c */ /* 0x040fe20003f64070 */
[--C-:B------:R-:W-:Y:S01]  /*1190*/  @!P2 IMAD.IADD R33, R33, 0x1, -R18.reuse ;  /* 0x000000012121a824 */ /* 0x100fe200078e0a12 */
[C---:B------:R-:W-:Y:S01]  /*11a0*/  ISETP.GT.U32.AND P2, PT, R18.reuse, R45, PT ;  /* 0x0000002d1200720c */ /* 0x040fe20003f44070 */
[--C-:B------:R-:W-:Y:S01]  /*11b0*/  @!P5 IMAD.IADD R41, R41, 0x1, -R18.reuse ;  /* 0x000000012929d824 */ /* 0x100fe200078e0a12 */
[----:B------:R-:W-:Y:S01]  /*11c0*/  ISETP.GT.U32.AND P5, PT, R19, R22, PT ;  /* 0x000000161300720c */ /* 0x000fe20003fa4070 */
[--C-:B------:R-:W-:Y:S01]  /*11d0*/  @!P0 IMAD.IADD R35, R35, 0x1, -R18.reuse ;  /* 0x0000000123238824 */ /* 0x100fe200078e0a12 */
[C---:B------:R-:W-:Y:S01]  /*11e0*/  ISETP.GT.U32.AND P0, PT, R18.reuse, R47, PT ;  /* 0x0000002f1200720c */ /* 0x040fe20003f04070 */
[--C-:B------:R-:W-:Y:S01]  /*11f0*/  @!P1 IMAD.IADD R37, R37, 0x1, -R18.reuse ;  /* 0x0000000125259824 */ /* 0x100fe200078e0a12 */
[C---:B------:R-:W-:Y:S01]  /*1200*/  ISETP.GT.U32.AND P1, PT, R18.reuse, R49, PT ;  /* 0x000000311200720c */ /* 0x040fe20003f24070 */
[--C-:B------:R-:W-:Y:S01]  /*1210*/  @!P6 IMAD.IADD R51, R51, 0x1, -R18.reuse ;  /* 0x000000013333e824 */ /* 0x100fe200078e0a12 */
[----:B------:R-:W-:Y:S01]  /*1220*/  ISETP.GT.U32.AND P6, PT, R18, R39, PT ;  /* 0x000000271200720c */ /* 0x000fe20003fc4070 */
[----:B------:R-:W-:-:S02]  /*1230*/  @!P4 IMAD.IADD R31, R31, 0x1, -R18 ;  /* 0x000000011f1fc824 */ /* 0x000fc400078e0a12 */
[--C-:B------:R-:W-:Y:S01]  /*1240*/  @!P3 IMAD.IADD R43, R43, 0x1, -R18.reuse ;  /* 0x000000012b2bb824 */ /* 0x100fe200078e0a12 */
[----:B------:R-:W-:Y:S01]  /*1250*/  ISETP.GT.U32.AND P4, PT, R18, R51, PT ;  /* 0x000000331200720c */ /* 0x000fe20003f84070 */
[--C-:B------:R-:W-:Y:S01]  /*1260*/  @!P2 IMAD.IADD R45, R45, 0x1, -R18.reuse ;  /* 0x000000012d2da824 */ /* 0x100fe200078e0a12 */
[----:B------:R-:W-:Y:S01]  /*1270*/  ISETP.GE.AND P3, PT, R16, RZ, PT ;  /* 0x000000ff1000720c */ /* 0x000fe20003f66270 */
[----:B------:R-:W-:Y:S01]  /*1280*/  @!P5 IMAD.IADD R22, R22, 0x1, -R19 ;  /* 0x000000011616d824 */ /* 0x000fe200078e0a13 */
[----:B------:R-:W-:Y:S01]  /*1290*/  ISETP.GE.AND P2, PT, R15, RZ, PT ;  /* 0x000000ff0f00720c */ /* 0x000fe20003f46270 */
[--C-:B------:R-:W-:Y:S01]  /*12a0*/  @!P0 IMAD.IADD R47, R47, 0x1, -R18.reuse ;  /* 0x000000012f2f8824 */ /* 0x100fe200078e0a12 */
[----:B------:R-:W-:Y:S01]  /*12b0*/  ISETP.GE.AND P5, PT, R14, RZ, PT ;  /* 0x000000ff0e00720c */ /* 0x000fe20003fa6270 */
[--C-:B------:R-:W-:Y:S01]  /*12c0*/  @!P1 IMAD.IADD R49, R49, 0x1, -R18.reuse ;  /* 0x0000000131319824 */ /* 0x100fe200078e0a12 */
[----:B------:R-:W-:Y:S01]  /*12d0*/  ISETP.GE.AND P0, PT, R13, RZ, PT ;  /* 0x000000ff0d00720c */ /* 0x000fe20003f06270 */
[--C-:B------:R-:W-:Y:S01]  /*12e0*/  @!P6 IMAD.IADD R39, R39, 0x1, -R18.reuse ;  /* 0x000000012727e824 */ /* 0x100fe200078e0a12 */
[----:B------:R-:W-:Y:S01]  /*12f0*/  ISETP.GE.AND P1, PT, R11, RZ, PT ;  /* 0x000000ff0b00720c */ /* 0x000fe20003f26270 */
[----:B------:R-:W-:Y:S01]  /*1300*/  IMAD.SHL.U32 R19, R68, 0x40, RZ ;  /* 0x0000004044137824 */ /* 0x000fe200078e00ff */
[----:B------:R-:W-:Y:S01]  /*1310*/  ISETP.GT.U32.AND P6, PT, R18, R53, PT ;  /* 0x000000351200720c */ /* 0x000fe20003fc4070 */
[--C-:B------:R-:W-:Y:S01]  /*1320*/  @!P4 IMAD.IADD R51, R51, 0x1, -R18.reuse ;  /* 0x000000013333c824 */ /* 0x100fe200078e0a12 */
[----:B------:R-:W-:Y:S01]  /*1330*/  ISETP.GE.AND P4, PT, R12, RZ, PT ;  /* 0x000000ff0c00720c */ /* 0x000fe20003f86270 */
[----:B------:R-:W-:Y:S01]  /*1340*/  @!P3 IMAD.MOV R23, RZ, RZ, -R23 ;  /* 0x000000ffff17b224 */ /* 0x000fe200078e0a17 */
        /* <DEDUP_REMOVED lines=9> */
[----:B------:R-:W-:Y:S01]  /*13e0*/  @!P6 IMAD.IADD R53, R53, 0x1, -R18 ;  /* 0x000000013535e824 */ /* 0x000fe200078e0a12 */
        /* <DEDUP_REMOVED lines=12> */
[----:B------:R-:W-:Y:S01]  /*14b0*/  ISETP.NE.AND P1, PT, R24, RZ, PT ;  /* 0x000000ff1800720c */ /* 0x000fe20003f25270 */
[----:B------:R-:W-:Y:S01]  /*14c0*/  @!P6 IMAD.MOV R22, RZ, RZ, -R22 ;  /* 0x000000ffff16e224 */ /* 0x000fe200078e0a16 */
[----:B------:R-:W-:Y:S01]  /*14d0*/  LOP3.LUT R18, RZ, R25, RZ, 0x33, !PT ;  /* 0x00000019ff127212 */ /* 0x000fe200078e33ff */
[----:B------:R-:W-:Y:S01]  /*14e0*/  @!P4 IMAD.MOV R45, RZ, RZ, -R45 ;  /* 0x000000ffff2dc224 */ /* 0x000fe200078e0a2d */
[----:B------:R-:W-:Y:S01]  /*14f0*/  ISETP.NE.AND P4, PT, R25, RZ, PT ;  /* 0x000000ff1900720c */ /* 0x000fe20003f85270 */
[----:B------:R-:W-:-:S02]  /*1500*/  @!P3 IMAD.MOV R49, RZ, RZ, -R49 ;  /* 0x000000ffff31b224 */ /* 0x000fc400078e0a31 */
[----:B------:R-:W-:Y:S01]  /*1510*/  @!P2 IMAD.MOV R51, RZ, RZ, -R51 ;  /* 0x000000ffff33a224 */ /* 0x000fe200078e0a33 */
[C---:B------:R-:W-:Y:S01]  /*1520*/  SEL R27, R18.reuse, R27, !P4 ;  /* 0x0000001b121b7207 */ /* 0x040fe20006000000 */
[----:B------:R-:W-:Y:S01]  /*1530*/  @!P5 IMAD.MOV R53, RZ, RZ, -R53 ;  /* 0x000000ffff35d224 */ /* 0x000fe200078e0a35 */
[C---:B------:R-:W-:Y:S01]  /*1540*/  SEL R41, R18.reuse, R41, !P4 ;  /* 0x0000002912297207 */ /* 0x040fe20006000000 */
[----:B------:R-:W-:Y:S01]  /*1550*/  @!P0 IMAD.MOV R55, RZ, RZ, -R55 ;  /* 0x000000ffff378224 */ /* 0x000fe200078e0a37 */
[----:B------:R-:W-:Y:S01]  /*1560*/  SEL R23, R18, R23, !P4 ;  /* 0x0000001712177207 */ /* 0x000fe20006000000 */
[----:B------:R-:W-:Y:S01]  /*1570*/  IMAD R68, R84, R68, RZ ;  /* 0x0000004454447224 */ /* 0x000fe200078e02ff */
[----:B------:R-:W-:Y:S01]  /*1580*/  @!P1 LOP3.LUT R22, RZ, R24, RZ, 0x33, !PT ;  /* 0x00000018ff169212 */ /* 0x000fe200078e33ff */
[----:B------:R-:W-:Y:S01]  /*1590*/  IMAD R24, R27, UR6, RZ ;  /* 0x000000061b187c24 */ /* 0x000fe2000f8e02ff */
[C---:B------:R-:W-:Y:S01]  /*15a0*/  SEL R29, R18.reuse, R29, !P4 ;  /* 0x0000001d121d7207 */ /* 0x040fe20006000000 */
[----:B------:R-:W-:Y:S01]  /*15b0*/  IMAD R41, R41, UR6, RZ ;  /* 0x0000000629297c24 */ /* 0x000fe2000f8e02ff */
[C---:B------:R-:W-:Y:S01]  /*15c0*/  SEL R31, R18.reuse, R31, !P4 ;  /* 0x0000001f121f7207 */ /* 0x040fe20006000000 */
[----:B------:R-:W-:Y:S01]  /*15d0*/  IMAD R23, R23, UR6, RZ ;  /* 0x0000000617177c24 */ /* 0x000fe2000f8e02ff */
[----:B------:R-:W-:Y:S01]  /*15e0*/  SEL R33, R18, R33, !P4 ;  /* 0x0000002112217207 */ /* 0x000fe20006000000 */
[----:B-----5:R-:W-:Y:S01]  /*15f0*/  IMAD R22, R22, UR10, RZ ;  /* 0x0000000a16167c24 */ /* 0x020fe2000f8e02ff */
[C---:B------:R-:W-:Y:S01]  /*1600*/  SEL R35, R18.reuse, R35, !P4 ;  /* 0x0000002312237207 */ /* 0x040fe20006000000 */
[----:B------:R-:W-:Y:S01]  /*1610*/  IMAD R31, R31, UR6, RZ ;  /* 0x000000061f1f7c24 */ /* 0x000fe2000f8e02ff */
        /* <DEDUP_REMOVED lines=16> */
[----:B------:R-:W-:Y:S01]  /*1720*/  SEL R18, R18, R55, !P4 ;  /* 0x0000003712127207 */ /* 0x000fe20006000000 */
[----:B------:R-:W-:Y:S01]  /*1730*/  IMAD R49, R49, UR6, RZ ;  /* 0x0000000631317c24 */ /* 0x000fe2000f8e02ff */
[----:B---3--:R-:W-:Y:S01]  /*1740*/  LEA R25, P4, R24, UR14, 0x1 ;  /* 0x0000000e18197c11 */ /* 0x008fe2000f8808ff */
[----:B------:R-:W-:Y:S01]  /*1750*/  IMAD R51, R51, UR6, RZ ;  /* 0x0000000633337c24 */ /* 0x000fe2000f8e02ff */
[----:B------:R-:W-:Y:S01]  /*1760*/  LEA R110, P2, R22, UR12, 0x1 ;  /* 0x0000000c166e7c11 */ /* 0x000fe2000f8408ff */
[----:B------:R-:W-:Y:S01]  /*1770*/  IMAD R18, R18, UR6, RZ ;  /* 0x0000000612127c24 */ /* 0x000fe2000f8e02ff */
[----:B------:R-:W-:Y:S01]  /*1780*/  LEA.HI.X.SX32 R24, R24, UR15, 0x1, P4 ;  /* 0x0000000f18187c11 */ /* 0x000fe2000a0f0eff */
[----:B------:R-:W-:Y:S01]  /*1790*/  IMAD R53, R53, UR6, RZ ;  /* 0x0000000635357c24 */ /* 0x000fe2000f8e02ff */
[----:B------:R-:W-:Y:S01]  /*17a0*/  LEA R100, P4, R41, UR14, 0x1 ;  /* 0x0000000e29647c11 */ /* 0x000fe2000f8808ff */
[----:B------:R-:W-:Y:S01]  /*17b0*/  USHF.R.S32.HI UR6, URZ, 0x1f, UR4 ;  /* 0x0000001fff067899 */ /* 0x000fe20008011404 */
[----:B------:R-:W-:-:S02]  /*17c0*/  LEA R27, P3, R23, UR14, 0x1 ;  /* 0x0000000e171b7c11 */ /* 0x000fc4000f8608ff */
[----:B------:R-:W-:Y:S01]  /*17d0*/  LEA.HI.X.SX32 R101, R41, UR15, 0x1, P4 ;  /* 0x0000000f29657c11 */ /* 0x000fe2000a0f0eff */
[----:B------:R-:W-:Y:S01]  /*17e0*/  ULEA.HI UR6, UR6, UR4, URZ, 0x6 ;  /* 0x0000000406067291 */ /* 0x000fe2000f8f30ff */
[C---:B------:R-:W-:Y:S02]  /*17f0*/  LEA R86, P4, R18.reuse, UR14, 0x1 ;  /* 0x0000000e12567c11 */ /* 0x040fe4000f8808ff */
[----:B------:R-:W-:Y:S01]  /*1800*/  LEA R113, P6, R31, UR14, 0x1 ;  /* 0x0000000e1f717c11 */ /* 0x000fe2000f8c08ff */
[----:B------:R-:W-:Y:S01]  /*1810*/  USHF.R.S32.HI UR6, URZ, 0x6, UR6 ;  /* 0x00000006ff067899 */ /* 0x000fe20008011406 */
[----:B------:R-:W-:Y:S02]  /*1820*/  LEA.HI.X.SX32 R87, R18, UR15, 0x1, P4 ;  /* 0x0000000f12577c11 */ /* 0x000fe4000a0f0eff */
[----:B------:R-:W0:Y:S01]  /*1830*/  LDC R18, c[0x0][0x3ac] ;  /* 0x0000eb00ff127b82 */ /* 0x000e220000000800 */
[----:B------:R-:W-:Y:S02]  /*1840*/  LEA R108, P0, R33, UR14, 0x1 ;  /* 0x0000000e216c7c11 */ /* 0x000fe4000f8008ff */
[----:B------:R-:W-:-:S02]  /*1850*/  LEA.HI.X.SX32 R111, R22, UR13, 0x1, P2 ;  /* 0x0000000d166f7c11 */ /* 0x000fc400090f0eff */
[----:B------:R-:W-:Y:S02]  /*1860*/  LEA.HI.X.SX32 R26, R23, UR15, 0x1, P3 ;  /* 0x0000000f171a7c11 */ /* 0x000fe400098f0eff */
[----:B------:R-:W-:Y:S02]  /*1870*/  LEA R115, P5, R29, UR14, 0x1 ;  /* 0x0000000e1d737c11 */ /* 0x000fe4000f8a08ff */
[----:B------:R-:W-:Y:S02]  /*1880*/  LEA R106, P1, R35, UR14, 0x1 ;  /* 0x0000000e236a7c11 */ /* 0x000fe4000f8208ff */
[----:B------:R-:W-:Y:S02]  /*1890*/  LEA R105, P2, R37, UR14, 0x1 ;  /* 0x0000000e25697c11 */ /* 0x000fe4000f8408ff */
[----:B------:R-:W-:Y:S02]  /*18a0*/  LEA R103, P3, R39, UR14, 0x1 ;  /* 0x0000000e27677c11 */ /* 0x000fe4000f8608ff */
[----:B------:R-:W-:-:S02]  /*18b0*/  LEA.HI.X.SX32 R112, R31, UR15, 0x1, P6 ;  /* 0x0000000f1f707c11 */ /* 0x000fc4000b0f0eff */
[----:B------:R-:W-:Y:S02]  /*18c0*/  CS2R R30, SRZ ;  /* 0x00000000001e7805 */ /* 0x000fe4000001ff00 */
[----:B------:R-:W-:Y:S02]  /*18d0*/  LEA.HI.X.SX32 R109, R33, UR15, 0x1, P0 ;  /* 0x0000000f216d7c11 */ /* 0x000fe400080f0eff */
[----:B------:R-:W-:Y:S02]  /*18e0*/  CS2R R32, SRZ ;  /* 0x0000000000207805 */ /* 0x000fe4000001ff00 */
[----:B------:R-:W-:Y:S02]  /*18f0*/  LEA.HI.X.SX32 R114, R29, UR15, 0x1, P5 ;  /* 0x0000000f1d727c11 */ /* 0x000fe4000a8f0eff */
[----:B------:R-:W-:Y:S02]  /*1900*/  CS2R R28, SRZ ;  /* 0x00000000001c7805 */ /* 0x000fe4000001ff00 */
[----:B------:R-:W-:-:S02]  /*1910*/  LEA R97, P6, R45, UR14, 0x1 ;  /* 0x0000000e2d617c11 */ /* 0x000fc4000f8c08ff */
[----:B------:R-:W-:Y:S01]  /*1920*/  LEA R94, P0, R47, UR14, 0x1 ;  /* 0x0000000e2f5e7c11 */ /* 0x000fe2000f8008ff */
[----:B0-----:R-:W-:Y:S01]  /*1930*/  IMAD R79, R79, R18, RZ ;  /* 0x000000124f4f7224 */ /* 0x001fe200078e02ff */
[----:B------:R-:W-:Y:S02]  /*1940*/  LEA.HI.X.SX32 R107, R35, UR15, 0x1, P1 ;  /* 0x0000000f236b7c11 */ /* 0x000fe400088f0eff */
[----:B------:R-:W-:Y:S02]  /*1950*/  CS2R R34, SRZ ;  /* 0x0000000000227805 */ /* 0x000fe4000001ff00 */
[----:B------:R-:W-:Y:S01]  /*1960*/  LEA.HI.X.SX32 R104, R37, UR15, 0x1, P2 ;  /* 0x0000000f25687c11 */ /* 0x000fe200090f0eff */
[----:B------:R-:W-:Y:S01]  /*1970*/  IMAD.SHL.U32 R18, R18, 0x40, RZ ;  /* 0x0000004012127824 */ /* 0x000fe200078e00ff */
[----:B------:R-:W-:Y:S02]  /*1980*/  LEA.HI.X.SX32 R102, R39, UR15, 0x1, P3 ;  /* 0x0000000f27667c11 */ /* 0x000fe400098f0eff */
[----:B------:R-:W-:-:S02]  /*1990*/  LEA R99, P5, R43, UR14, 0x1 ;  /* 0x0000000e2b637c11 */ /* 0x000fc4000f8a08ff */
[----:B------:R-:W-:Y:S02]  /*19a0*/  LEA R92, P1, R49, UR14, 0x1 ;  /* 0x0000000e315c7c11 */ /* 0x000fe4000f8208ff */
[----:B------:R-:W-:Y:S02]  /*19b0*/  LEA R90, P2, R51, UR14, 0x1 ;  /* 0x0000000e335a7c11 */ /* 0x000fe4000f8408ff */
[----:B------:R-:W-:Y:S02]  /*19c0*/  LEA R88, P3, R53, UR14, 0x1 ;  /* 0x0000000e35587c11 */ /* 0x000fe4000f8608ff */
[----:B------:R-:W-:Y:S02]  /*19d0*/  LEA.HI.X.SX32 R96, R45, UR15, 0x1, P6 ;  /* 0x0000000f2d607c11 */ /* 0x000fe4000b0f0eff */
[----:B------:R-:W-:Y:S02]  /*19e0*/  CS2R R44, SRZ ;  /* 0x00000000002c7805 */ /* 0x000fe4000001ff00 */
[----:B------:R-:W-:-:S02]  /*19f0*/  LEA.HI.X.SX32 R95, R47, UR15, 0x1, P0 ;  /* 0x0000000f2f5f7c11 */ /* 0x000fc400080f0eff */
[----:B------:R-:W-:Y:S02]  /*1a00*/  CS2R R46, SRZ ;  /* 0x00000000002e7805 */ /* 0x000fe4000001ff00 */
[----:B------:R-:W-:Y:S02]  /*1a10*/  LEA.HI.X.SX32 R98, R43, UR15, 0x1, P5 ;  /* 0x0000000f2b627c11 */ /* 0x000fe4000a8f0eff */
[----:B------:R-:W-:Y:S02]  /*1a20*/  LEA.HI.X.SX32 R93, R49, UR15, 0x1, P1 ;  /* 0x0000000f315d7c11 */ /* 0x000fe400088f0eff */
[----:B------:R-:W-:Y:S02]  /*1a30*/  LEA.HI.X.SX32 R91, R51, UR15, 0x1, P2 ;  /* 0x0000000f335b7c11 */ /* 0x000fe400090f0eff */
[----:B------:R-:W-:-:S07]  /*1a40*/  LEA.HI.X.SX32 R89, R53, UR15, 0x1, P3 ;  /* 0x0000000f35597c11 */ /* 0x000fce00098f0eff */
.L_x_2:
[C---:B------:R-:W-:Y:S01]  /*1a50*/  LOP3.LUT R20, R85.reuse, 0x8, RZ, 0xfc, !PT ;  /* 0x0000000855147812 */ /* 0x040fe200078efcff */
[--C-:B------:R-:W-:Y:S01]  /*1a60*/  IMAD.WIDE R40, R66, 0x2, R110.reuse ;  /* 0x0000000242287825 */ /* 0x100fe200078e026e */
[C---:B------:R-:W-:Y:S02]  /*1a70*/  LOP3.LUT R21, R85.reuse, 0x10, RZ, 0xfc, !PT ;  /* 0x0000001055157812 */ /* 0x040fe400078efcff */
[----:B------:R-:W-:Y:S01]  /*1a80*/  ISETP.GE.AND P1, PT, R85, UR7, PT ;  /* 0x0000000755007c0c */ /* 0x000fe2000bf26270 */
[--C-:B------:R-:W-:Y:S01]  /*1a90*/  IMAD.WIDE R42, R67, 0x2, R110.reuse ;  /* 0x00000002432a7825 */ /* 0x100fe200078e026e */
[----:B------:R-:W-:Y:S02]  /*1aa0*/  ISETP.GE.AND P2, PT, R20, UR7, PT ;  /* 0x0000000714007c0c */ /* 0x000fe4000bf46270 */
[----:B------:R-:W-:Y:S01]  /*1ab0*/  ISETP.GE.AND P3, PT, R21, UR7, PT ;  /* 0x0000000715007c0c */ /* 0x000fe2000bf66270 */
[----:B------:R-:W-:Y:S01]  /*1ac0*/  IMAD.WIDE R20, R78, 0x2, R110 ;  /* 0x000000024e147825 */ /* 0x000fe200078e026e */
[----:B------:R-:W-:-:S02]  /*1ad0*/  PRMT R38, RZ, 0x7610, R38 ;  /* 0x00007610ff267816 */ /* 0x000fc40000000026 */
[----:B------:R-:W-:Y:S02]  /*1ae0*/  PRMT R23, RZ, 0x7610, R23 ;  /* 0x00007610ff177816 */ /* 0x000fe40000000017 */
[----:B------:R-:W-:Y:S02]  /*1af0*/  PRMT R36, RZ, 0x7610, R36 ;  /* 0x00007610ff247816 */ /* 0x000fe40000000024 */
[----:B------:R-:W-:Y:S01]  /*1b00*/  ISETP.GE.AND P4, PT, R81, UR7, PT ;  /* 0x0000000751007c0c */ /* 0x000fe2000bf86270 */
[----:B------:R0:W2:Y:S01]  /*1b10*/  @!P1 LDG.E.U16 R38, desc[UR8][R20.64] ;  /* 0x0000000814269981 */ /* 0x0000a2000c1e1500 */
[----:B------:R-:W-:Y:S02]  /*1b20*/  ISETP.GE.AND P1, PT, R84, UR7, PT ;  /* 0x0000000754007c0c */ /* 0x000fe4000bf26270 */
[----:B------:R-:W-:Y:S01]  /*1b30*/  ISETP.GE.AND P5, PT, R80, UR7, PT ;  /* 0x0000000750007c0c */ /* 0x000fe2000bfa6270 */
[----:B------:R1:W3:Y:S01]  /*1b40*/  @!P2 LDG.E.U16 R23, desc[UR8][R40.64] ;  /* 0x000000082817a981 */ /* 0x0002e2000c1e1500 */
[----:B------:R-:W-:-:S02]  /*1b50*/  ISETP.GE.AND P2, PT, R83, UR7, PT ;  /* 0x0000000753007c0c */ /* 0x000fc4000bf46270 */
[----:B------:R-:W-:Y:S01]  /*1b60*/  LOP3.LUT R22, R64, 0x3f, RZ, 0xc0, !PT ;  /* 0x0000003f40167812 */ /* 0x000fe200078ec0ff */
[----:B------:R4:W5:Y:S01]  /*1b70*/  @!P3 LDG.E.U16 R36, desc[UR8][R42.64] ;  /* 0x000000082a24b981 */ /* 0x000962000c1e1500 */
[----:B------:R-:W-:Y:S01]  /*1b80*/  ISETP.GE.AND P3, PT, R82, UR7, PT ;  /* 0x0000000752007c0c */ /* 0x000fe2000bf66270 */
[----:B0-----:R-:W-:Y:S01]  /*1b90*/  IMAD.WIDE R20, R68, 0x2, R110 ;  /* 0x0000000244147825 */ /* 0x001fe200078e026e */
[----:B------:R-:W-:Y:S02]  /*1ba0*/  PRMT R37, RZ, 0x7610, R37 ;  /* 0x00007610ff257816 */ /* 0x000fe40000000025 */
[----:B------:R-:W-:Y:S01]  /*1bb0*/  PRMT R53, RZ, 0x7610, R53 ;  /* 0x00007610ff357816 */ /* 0x000fe20000000035 */
[----:B-1----:R-:W-:Y:S01]  /*1bc0*/  IMAD.WIDE R40, R69, 0x2, R110 ;  /* 0x0000000245287825 */ /* 0x002fe200078e026e */
[----:B------:R-:W-:Y:S02]  /*1bd0*/  PRMT R52, RZ, 0x7610, R52 ;  /* 0x00007610ff347816 */ /* 0x000fe40000000034 */
[----:B------:R-:W-:Y:S01]  /*1be0*/  PRMT R51, RZ, 0x7610, R51 ;  /* 0x00007610ff337816 */ /* 0x000fe20000000033 */
[----:B----4-:R-:W-:Y:S01]  /*1bf0*/  IMAD.WIDE R42, R70, 0x2, R110 ;  /* 0x00000002462a7825 */ /* 0x010fe200078e026e */
[----:B------:R-:W-:Y:S01]  /*1c00*/  PRMT R50, RZ, 0x7610, R50 ;  /* 0x00007610ff327816 */ /* 0x000fe20000000032 */
[----:B------:R-:W4:Y:S01]  /*1c10*/  @!P1 LDG.E.U16 R37, desc[UR8][R20.64] ;  /* 0x0000000814259981 */ /* 0x000f22000c1e1500 */
[----:B------:R-:W-:Y:S01]  /*1c20*/  ISETP.GE.AND P0, PT, R22, UR7, PT ;  /* 0x0000000716007c0c */ /* 0x000fe2000bf06270 */
[----:B------:R-:W-:-:S02]  /*1c30*/  IMAD.WIDE R48, R71, 0x2, R110 ;  /* 0x0000000247307825 */ /* 0x000fc400078e026e */
[----:B------:R0:W4:Y:S02]  /*1c40*/  @!P2 LDG.E.U16 R53, desc[UR8][R40.64] ;  /* 0x000000082835a981 */ /* 0x000124000c1e1500 */
[----:B------:R-:W-:Y:S02]  /*1c50*/  IMAD.WIDE R54, R72, 0x2, R110 ;  /* 0x0000000248367825 */ /* 0x000fe400078e026e */
[----:B------:R-:W4:Y:S04]  /*1c60*/  @!P3 LDG.E.U16 R52, desc[UR8][R42.64] ;  /* 0x000000082a34b981 */ /* 0x000f28000c1e1500 */
[----:B------:R1:W4:Y:S04]  /*1c70*/  @!P4 LDG.E.U16 R51, desc[UR8][R48.64] ;  /* 0x000000083033c981 */ /* 0x000328000c1e1500 */
[----:B------:R-:W4:Y:S01]  /*1c80*/  @!P5 LDG.E.U16 R50, desc[UR8][R54.64] ;  /* 0x000000083632d981 */ /* 0x000f22000c1e1500 */
[----:B------:R-:W-:Y:S01]  /*1c90*/  BAR.SYNC.DEFER_BLOCKING 0x0 ;  /* 0x0000000000007b1d */ /* 0x000fe20000010000 */
[----:B------:R-:W-:Y:S01]  /*1ca0*/  LOP3.LUT R99, R99, R98, RZ, 0x3c, !PT ;  /* 0x0000006263637212 */ /* 0x000fe200078e3cff */
[----:B0-----:R-:W-:Y:S01]  /*1cb0*/  IMAD.WIDE R40, R79, 0x2, R88 ;  /* 0x000000024f287825 */ /* 0x001fe200078e0258 */
[----:B-1----:R-:W-:-:S02]  /*1cc0*/  PRMT R48, RZ, 0x7610, R48 ;  /* 0x00007610ff307816 */ /* 0x002fc40000000030 */
[----:B------:R-:W-:Y:S01]  /*1cd0*/  LOP3.LUT R98, R99, R98, RZ, 0x3c, !PT ;  /* 0x0000006263627212 */ /* 0x000fe200078e3cff */
[C---:B------:R-:W-:Y:S01]  /*1ce0*/  IMAD.WIDE R56, R79.reuse, 0x2, R92 ;  /* 0x000000024f387825 */ /* 0x040fe200078e025c */
[----:B------:R-:W-:Y:S02]  /*1cf0*/  PRMT R42, RZ, 0x7610, R42 ;  /* 0x00007610ff2a7816 */ /* 0x000fe4000000002a */
[----:B------:R-:W-:Y:S01]  /*1d00*/  PRMT R49, RZ, 0x7610, R49 ;  /* 0x00007610ff317816 */ /* 0x000fe20000000031 */
[----:B------:R-:W-:Y:S01]  /*1d10*/  IMAD.WIDE R20, R79, 0x2, R86 ;  /* 0x000000024f147825 */ /* 0x000fe200078e0256 */
[----:B------:R-:W-:Y:S02]  /*1d20*/  LOP3.LUT R103, R103, R102, RZ, 0x3c, !PT ;  /* 0x0000006667677212 */ /* 0x000fe400078e3cff */
[----:B------:R-:W-:Y:S02]  /*1d30*/  LOP3.LUT R99, R99, R98, RZ, 0x3c, !PT ;  /* 0x0000006263637212 */ /* 0x000fe400078e3cff */
[----:B------:R-:W-:-:S02]  /*1d40*/  LOP3.LUT R102, R103, R102, RZ, 0x3c, !PT ;  /* 0x0000006667667212 */ /* 0x000fc400078e3cff */
[----:B------:R-:W-:Y:S02]  /*1d50*/  PRMT R22, RZ, 0x7610, R22 ;  /* 0x00007610ff167816 */ /* 0x000fe40000000016 */
[----:B------:R-:W-:Y:S01]  /*1d60*/  LOP3.LUT R103, R103, R102, RZ, 0x3c, !PT ;  /* 0x0000006667677212 */ /* 0x000fe200078e3cff */
[----:B------:R0:W4:Y:S04]  /*1d70*/  @!P0 LDG.E.U16 R48, desc[UR8][R40.64] ;  /* 0x0000000828308981 */ /* 0x000128000c1e1500 */
[----:B------:R1:W4:Y:S04]  /*1d80*/  @!P0 LDG.E.U16 R42, desc[UR8][R56.64] ;  /* 0x00000008382a8981 */ /* 0x000328000c1e1500 */
[----:B------:R1:W4:Y:S01]  /*1d90*/  @!P0 LDG.E.U16 R49, desc[UR8][R20.64] ;  /* 0x0000000814318981 */ /* 0x000322000c1e1500 */
[----:B0-----:R-:W-:Y:S01]  /*1da0*/  PRMT R40, RZ, 0x7610, R40 ;  /* 0x00007610ff287816 */ /* 0x001fe20000000028 */
[----:B-1----:R-:W-:-:S04]  /*1db0*/  IMAD.WIDE R56, R79, 0x2, R98 ;  /* 0x000000024f387825 */ /* 0x002fc800078e0262 */
[----:B------:R-:W-:Y:S01]  /*1dc0*/  IMAD.WIDE R20, R79, 0x2, R94 ;  /* 0x000000024f147825 */ /* 0x000fe200078e025e */
[----:B------:R0:W4:Y:S01]  /*1dd0*/  @!P0 LDG.E.U16 R40, desc[UR8][R56.64] ;  /* 0x0000000838288981 */ /* 0x000122000c1e1500 */
[----:B------:R-:W-:Y:S02]  /*1de0*/  LOP3.LUT R97, R97, R96, RZ, 0x3c, !PT ;  /* 0x0000006061617212 */ /* 0x000fe400078e3cff */
[----:B------:R-:W-:Y:S01]  /*1df0*/  LOP3.LUT R115, R115, R114, RZ, 0x3c, !PT ;  /* 0x0000007273737212 */ /* 0x000fe200078e3cff */
[----:B------:R1:W4:Y:S01]  /*1e00*/  @!P0 LDG.E.U16 R22, desc[UR8][R20.64] ;  /* 0x0000000814168981 */ /* 0x000322000c1e1500 */
[----:B------:R-:W-:Y:S01]  /*1e10*/  PRMT R39, RZ, 0x7610, R39 ;  /* 0x00007610ff277816 */ /* 0x000fe20000000027 */
[----:B------:R-:W-:Y:S01]  /*1e20*/  IMAD.WIDE R58, R79, 0x2, R100 ;  /* 0x000000024f3a7825 */ /* 0x000fe200078e0264 */
[----:B0-----:R-:W-:-:S03]  /*1e30*/  PRMT R57, RZ, 0x7610, R57 ;  /* 0x00007610ff397816 */ /* 0x001fc60000000039 */
[----:B------:R-:W-:Y:S01]  /*1e40*/  IMAD.WIDE R54, R79, 0x2, R90 ;  /* 0x000000024f367825 */ /* 0x000fe200078e025a */
[----:B------:R-:W-:Y:S01]  /*1e50*/  LOP3.LUT R96, R97, R96, RZ, 0x3c, !PT ;  /* 0x0000006061607212 */ /* 0x000fe200078e3cff */
[----:B------:R0:W4:Y:S02]  /*1e60*/  @!P0 LDG.E.U16 R39, desc[UR8][R58.64] ;  /* 0x000000083a278981 */ /* 0x000124000c1e1500 */
[----:B-1----:R-:W-:Y:S01]  /*1e70*/  IMAD.WIDE R20, R79, 0x2, R102 ;  /* 0x000000024f147825 */ /* 0x002fe200078e0266 */
[----:B------:R-:W-:Y:S02]  /*1e80*/  LOP3.LUT R114, R115, R114, RZ, 0x3c, !PT ;  /* 0x0000007273727212 */ /* 0x000fe400078e3cff */
[----:B------:R-:W-:Y:S02]  /*1e90*/  PRMT R43, RZ, 0x7610, R43 ;  /* 0x00007610ff2b7816 */ /* 0x000fe4000000002b */
[----:B------:R-:W-:Y:S01]  /*1ea0*/  LOP3.LUT R105, R105, R104, RZ, 0x3c, !PT ;  /* 0x0000006869697212 */ /* 0x000fe200078e3cff */
[----:B------:R1:W4:Y:S01]  /*1eb0*/  @!P0 LDG.E.U16 R57, desc[UR8][R20.64] ;  /* 0x0000000814398981 */ /* 0x000322000c1e1500 */
[----:B------:R-:W-:Y:S01]  /*1ec0*/  PRMT R120, RZ, 0x7610, R120 ;  /* 0x00007610ff787816 */ /* 0x000fe20000000078 */
[----:B------:R-:W-:Y:S01]  /*1ed0*/  IMAD.WIDE R116, R79, 0x2, R106 ;  /* 0x000000024f747825 */ /* 0x000fe200078e026a */
[----:B------:R-:W-:Y:S01]  /*1ee0*/  LOP3.LUT R97, R97, R96, RZ, 0x3c, !PT ;  /* 0x0000006061617212 */ /* 0x000fe200078e3cff */
[----:B------:R1:W4:Y:S01]  /*1ef0*/  @!P0 LDG.E.U16 R43, desc[UR8][R54.64] ;  /* 0x00000008362b8981 */ /* 0x000322000c1e1500 */
[----:B0-----:R-:W-:-:S02]  /*1f00*/  PRMT R58, RZ, 0x7610, R58 ;  /* 0x00007610ff3a7816 */ /* 0x001fc4000000003a */
[----:B------:R-:W-:Y:S01]  /*1f10*/  LOP3.LUT R115, R115, R114, RZ, 0x3c, !PT ;  /* 0x0000007273737212 */ /* 0x000fe200078e3cff */
[----:B-1----:R-:W-:Y:S01]  /*1f20*/  IMAD.WIDE R20, R79, 0x2, R108 ;  /* 0x000000024f147825 */ /* 0x002fe200078e026c */
[----:B------:R-:W-:Y:S02]  /*1f30*/  LOP3.LUT R104, R105, R104, RZ, 0x3c, !PT ;  /* 0x0000006869687212 */ /* 0x000fe400078e3cff */
[----:B------:R0:W4:Y:S01]  /*1f40*/  @!P0 LDG.E.U16 R58, desc[UR8][R116.64] ;  /* 0x00000008743a8981 */ /* 0x000122000c1e1500 */
[----:B------:R-:W-:Y:S01]  /*1f50*/  PRMT R41, RZ, 0x7610, R41 ;  /* 0x00007610ff297816 */ /* 0x000fe20000000029 */
[----:B------:R-:W-:Y:S01]  /*1f60*/  IMAD.WIDE R54, R79, 0x2, R96 ;  /* 0x000000024f367825 */ /* 0x000fe200078e0260 */
[----:B------:R-:W-:Y:S01]  /*1f70*/  LOP3.LUT R113, R113, R112, RZ, 0x3c, !PT ;  /* 0x0000007071717212 */ /* 0x000fe200078e3cff */
[----:B------:R1:W4:Y:S01]  /*1f80*/  @!P0 LDG.E.U16 R120, desc[UR8][R20.64] ;  /* 0x0000000814788981 */ /* 0x000322000c1e1500 */
[----:B------:R-:W-:Y:S02]  /*1f90*/  PRMT R122, RZ, 0x7610, R122 ;  /* 0x00007610ff7a7816 */ /* 0x000fe4000000007a */
[----:B------:R-:W-:Y:S01]  /*1fa0*/  LOP3.LUT R105, R105, R104, RZ, 0x3c, !PT ;  /* 0x0000006869697212 */ /* 0x000fe200078e3cff */
[----:B------:R1:W4:Y:S01]  /*1fb0*/  @!P0 LDG.E.U16 R41, desc[UR8][R54.64] ;  /* 0x0000000836298981 */ /* 0x000322000c1e1500 */
[----:B------:R-:W-:Y:S01]  /*1fc0*/  LOP3.LUT R112, R113, R112, RZ, 0x3c, !PT ;  /* 0x0000007071707212 */ /* 0x000fe200078e3cff */
[----:B0-----:R-:W-:-:S02]  /*1fd0*/  IMAD.MOV.U32 R116, RZ, RZ, R25 ;  /* 0x000000ffff747224 */ /* 0x001fc400078e0019 */
[----:B------:R-:W-:Y:S02]  /*1fe0*/  IMAD.MOV.U32 R117, RZ, RZ, R24 ;  /* 0x000000ffff757224 */ /* 0x000fe400078e0018 */
[C---:B-1----:R-:W-:Y:S01]  /*1ff0*/  IMAD.WIDE R20, R79.reuse, 0x2, R114 ;  /* 0x000000024f147825 */ /* 0x042fe200078e0272 */
[----:B------:R-:W-:Y:S02]  /*2000*/  PRMT R56, RZ, 0x7610, R56 ;  /* 0x00007610ff387816 */ /* 0x000fe40000000038 */
[----:B------:R-:W-:Y:S01]  /*2010*/  PRMT R124, RZ, 0x7610, R124 ;  /* 0x00007610ff7c7816 */ /* 0x000fe2000000007c */
[----:B------:R-:W-:Y:S01]  /*2020*/  IMAD.WIDE R54, R79, 0x2, R104 ;  /* 0x000000024f367825 */ /* 0x000fe200078e0268 */
[----:B------:R0:W4:Y:S01]  /*2030*/  @!P0 LDG.E.U16 R122, desc[UR8][R20.64] ;  /* 0x00000008147a8981 */ /* 0x000122000c1e1500 */
[----:B------:R-:W-:Y:S02]  /*2040*/  LOP3.LUT R113, R113, R112, RZ, 0x3c, !PT ;  /* 0x0000007071717212 */ /* 0x000fe400078e3cff */
[----:B------:R-:W-:Y:S01]  /*2050*/  IMAD.MOV.U32 R118, RZ, RZ, R27 ;  /* 0x000000ffff767224 */ /* 0x000fe200078e001b */
[----:B------:R1:W4:Y:S01]  /*2060*/  @!P0 LDG.E.U16 R56, desc[UR8][R54.64] ;  /* 0x0000000836388981 */ /* 0x000322000c1e1500 */
[----:B------:R-:W-:-:S02]  /*2070*/  IMAD.MOV.U32 R119, RZ, RZ, R26 ;  /* 0x000000ffff777224 */ /* 0x000fc400078e001a */
[C---:B0-----:R-:W-:Y:S01]  /*2080*/  IMAD.WIDE R20, R79.reuse, 0x2, R116 ;  /* 0x000000024f147825 */ /* 0x041fe200078e0274 */
[----:B------:R-:W-:Y:S02]  /*2090*/  PRMT R59, RZ, 0x7610, R59 ;  /* 0x00007610ff3b7816 */ /* 0x000fe4000000003b */
[----:B------:R-:W-:Y:S01]  /*20a0*/  PRMT R121, RZ, 0x7610, R121 ;  /* 0x00007610ff797816 */ /* 0x000fe20000000079 */
[C---:B-1----:R-:W-:Y:S01]  /*20b0*/  IMAD.WIDE R54, R79.reuse, 0x2, R112 ;  /* 0x000000024f367825 */ /* 0x042fe200078e0270 */
[----:B------:R0:W4:Y:S04]  /*20c0*/  @!P0 LDG.E.U16 R124, desc[UR8][R20.64] ;  /* 0x00000008147c8981 */ /* 0x000128000c1e1500 */
[----:B------:R-:W4:Y:S01]  /*20d0*/  @!P0 LDG.E.U16 R59, desc[UR8][R54.64] ;  /* 0x00000008363b8981 */ /* 0x000f22000c1e1500 */
[----:B0-----:R-:W-:-:S05]  /*20e0*/  IMAD.WIDE R20, R79, 0x2, R118 ;  /* 0x000000024f147825 */ /* 0x001fca00078e0276 */
[----:B------:R-:W4:Y:S04]  /*20f0*/  @!P0 LDG.E.U16 R121, desc[UR8][R20.64] ;  /* 0x0000000814798981 */ /* 0x000f28000c1e1500 */
[----:B--2---:R-:W-:Y:S04]  /*2100*/  STS.U16 [R77+UR5+0x4000], R38 ;  /* 0x004000264d007988 */ /* 0x004fe80008000405 */
[----:B---3--:R-:W-:Y:S04]  /*2110*/  STS.U16 [R77+UR5+0x4400], R23 ;  /* 0x004400174d007988 */ /* 0x008fe80008000405 */
[----:B-----5:R-:W-:Y:S04]  /*2120*/  STS.U16 [R77+UR5+0x4800], R36 ;  /* 0x004800244d007988 */ /* 0x020fe80008000405 */
[----:B----4-:R-:W-:Y:S04]  /*2130*/  STS.U16 [R77+UR5+0x4c00], R37 ;  /* 0x004c00254d007988 */ /* 0x010fe80008000405 */
[----:B------:R-:W-:Y:S04]  /*2140*/  STS.U16 [R77+UR5+0x5000], R53 ;  /* 0x005000354d007988 */ /* 0x000fe80008000405 */
[----:B------:R-:W-:Y:S04]  /*2150*/  STS.U16 [R77+UR5+0x5400], R52 ;  /* 0x005400344d007988 */ /* 0x000fe80008000405 */
[----:B------:R-:W-:Y:S04]  /*2160*/  STS.U16 [R77+UR5+0x5800], R51 ;  /* 0x005800334d007988 */ /* 0x000fe80008000405 */
[----:B------:R-:W-:Y:S04]  /*2170*/  STS.U16 [R77+UR5+0x5c00], R50 ;  /* 0x005c00324d007988 */ /* 0x000fe80008000405 */
[----:B------:R-:W-:Y:S04]  /*2180*/  STS.U16 [R77+UR5+0x400], R48 ;  /* 0x000400304d007988 */ /* 0x000fe80008000405 */
[----:B------:R-:W-:Y:S04]  /*2190*/  STS.U16 [R77+UR5+0xc00], R42 ;  /* 0x000c002a4d007988 */ /* 0x000fe80008000405 */
[----:B------:R-:W-:Y:S04]  /*21a0*/  STS.U16 [R77+UR5], R49 ;  /* 0x000000314d007988 */ /* 0x000fe80008000405 */
[----:B------:R-:W-:Y:S04]  /*21b0*/  STS.U16 [R77+UR5+0x1800], R40 ;  /* 0x001800284d007988 */ /* 0x000fe80008000405 */
        /* <DEDUP_REMOVED lines=11> */
[----:B------:R-:W-:Y:S01]  /*2270*/  STS.U16 [R77+UR5+0x3c00], R121 ;  /* 0x003c00794d007988 */ /* 0x000fe20008000405 */
[----:B------:R-:W-:Y:S06]  /*2280*/  BAR.SYNC.DEFER_BLOCKING 0x0 ;  /* 0x0000000000007b1d */ /* 0x000fec0000010000 */
[----:B------:R-:W-:Y:S04]  /*2290*/  LDSM.16.MT88.4 R40, [R76+UR5+0x4000] ;  /* 0x004000054c28783b */ /* 0x000fe80008004200 */
[----:B------:R-:W0:Y:S04]  /*22a0*/  LDSM.16.M88.4 R20, [R74+UR5] ;  /* 0x000000054a14783b */ /* 0x000e280008000200 */
[----:B------:R-:W1:Y:S04]  /*22b0*/  LDSM.16.M88.4 R24, [R74+UR5+0x2000] ;  /* 0x002000054a18783b */ /* 0x000e680008000200 */
[----:B------:R-:W2:Y:S04]  /*22c0*/  LDSM.16.MT88.4 R36, [R75+UR5+0x4000] ;  /* 0x004000054b24783b */ /* 0x000ea80008004200 */
[----:B------:R-:W3:Y:S04]  /*22d0*/  LDSM.16.MT88.4 R56, [R76+UR5+0x4800] ;  /* 0x004800054c38783b */ /* 0x000ee80008004200 */
[----:B------:R-:W4:Y:S04]  /*22e0*/  LDSM.16.MT88.4 R52, [R75+UR5+0x4800] ;  /* 0x004800054b34783b */ /* 0x000f280008004200 */
[----:B------:R-:W-:Y:S01]  /*22f0*/  LDSM.16.MT88.4 R48, [R76+UR5+0x5000] ;  /* 0x005000054c30783b */ /* 0x000fe20008004200 */
[C---:B0-----:R-:W-:Y:S08]  /*2300*/  HMMA.16816.F32.BF16 R28, R40.reuse, R20, R28 ;  /* 0x00000014281c723c */ /* 0x041ff0000004181c */
[----:B-1----:R-:W-:Y:S01]  /*2310*/  HMMA.16816.F32.BF16 R60, R40, R24, R60 ;  /* 0x00000018283c723c */ /* 0x002fe2000004183c */
[----:B------:R-:W0:Y:S07]  /*2320*/  LDSM.16.M88.4 R40, [R73+UR5+0x2000] ;  /* 0x002000054928783b */ /* 0x000e2e0008000200 */
[C---:B--2---:R-:W-:Y:S08]  /*2330*/  HMMA.16816.F32.BF16 R32, R36.reuse, R20, R32 ;  /* 0x000000142420723c */ /* 0x044ff00000041820 */
[----:B------:R-:W-:Y:S01]  /*2340*/  HMMA.16816.F32.BF16 R44, R36, R24, R44 ;  /* 0x00000018242c723c */ /* 0x000fe2000004182c */
[----:B------:R-:W-:Y:S07]  /*2350*/  LDSM.16.M88.4 R36, [R73+UR5] ;  /* 0x000000054924783b */ /* 0x000fee0008000200 */
[C---:B---3--:R-:W-:Y:S08]  /*2360*/  HMMA.16816.F32.BF16 R28, R56.reuse, R22, R28 ;  /* 0x00000016381c723c */ /* 0x048ff0000004181c */
[----:B------:R-:W-:Y:S01]  /*2370*/  HMMA.16816.F32.BF16 R60, R56, R26, R60 ;  /* 0x0000001a383c723c */ /* 0x000fe2000004183c */
[----:B------:R-:W1:Y:S07]  /*2380*/  LDSM.16.MT88.4 R56, [R75+UR5+0x5000] ;  /* 0x005000054b38783b */ /* 0x000e6e0008004200 */
[C---:B----4-:R-:W-:Y:S01]  /*2390*/  HMMA.16816.F32.BF16 R32, R52.reuse, R22, R32 ;  /* 0x000000163420723c */ /* 0x050fe20000041820 */
[----:B------:R-:W-:Y:S07]  /*23a0*/  LDSM.16.MT88.4 R20, [R76+UR5+0x5800] ;  /* 0x005800054c14783b */ /* 0x000fee0008004200 */
[----:B------:R-:W-:Y:S01]  /*23b0*/  HMMA.16816.F32.BF16 R52, R52, R26, R44 ;  /* 0x0000001a3434723c */ /* 0x000fe2000004182c */
[----:B------:R-:W2:Y:S07]  /*23c0*/  LDSM.16.MT88.4 R44, [R75+UR5+0x5800] ;  /* 0x005800054b2c783b */ /* 0x000eae0008004200 */
[----:B0-----:R-:W-:Y:S08]  /*23d0*/  HMMA.16816.F32.BF16 R60, R48, R40, R60 ;  /* 0x00000028303c723c */ /* 0x001ff0000004183c */
[C---:B-1----:R-:W-:Y:S08]  /*23e0*/  HMMA.16816.F32.BF16 R32, R56.reuse, R36, R32 ;  /* 0x000000243820723c */ /* 0x042ff00000041820 */
[----:B------:R-:W-:Y:S08]  /*23f0*/  HMMA.16816.F32.BF16 R52, R56, R40, R52 ;  /* 0x000000283834723c */ /* 0x000ff00000041834 */
[----:B------:R-:W-:Y:S01]  /*2400*/  HMMA.16816.F32.BF16 R28, R48, R36, R28 ;  /* 0x00000024301c723c */ /* 0x000fe2000004181c */
[----:B------:R-:W-:-:S07]  /*2410*/  UIADD3 UR6, UPT, UPT, UR6, -0x1, URZ ;  /* 0xffffffff06067890 */ /* 0x000fce000fffe0ff */
[----:B--2---:R-:W-:Y:S01]  /*2420*/  HMMA.16816.F32.BF16 R32, R44, R38, R32 ;  /* 0x000000262c20723c */ /* 0x004fe20000041820 */
[----:B------:R-:W-:-:S07]  /*2430*/  UISETP.NE.U32.AND UP0, UPT, UR6, URZ, UPT ;  /* 0x000000ff0600728c */ /* 0x000fce000bf05070 */
[----:B------:R-:W-:Y:S01]  /*2440*/  HMMA.16816.F32.BF16 R44, R44, R42, R52 ;  /* 0x0000002a2c2c723c */ /* 0x000fe20000041834 */
[----:B------:R-:W-:-:S04]  /*2450*/  IMAD.WIDE R36, R18, 0x2, R112 ;  /* 0x0000000212247825 */ /* 0x000fc800078e0270 */
[----:B------:R-:W-:Y:S02]  /*2460*/  IMAD.MOV.U32 R113, RZ, RZ, R36 ;  /* 0x000000ffff717224 */ /* 0x000fe400078e0024 */
[----:B------:R-:W-:Y:S01]  /*2470*/  IMAD.MOV.U32 R112, RZ, RZ, R37 ;  /* 0x000000ffff707224 */ /* 0x000fe200078e0025 */
[----:B------:R-:W-:Y:S01]  /*2480*/  HMMA.16816.F32.BF16 R28, R20, R38, R28 ;  /* 0x00000026141c723c */ /* 0x000fe2000004181c */
[----:B------:R-:W-:-:S04]  /*2490*/  IMAD.WIDE R118, R18, 0x2, R118 ;  /* 0x0000000212767825 */ /* 0x000fc800078e0276 */
[----:B------:R-:W-:-:S03]  /*24a0*/  IMAD.WIDE R116, R18, 0x2, R116 ;  /* 0x0000000212747825 */ /* 0x000fc600078e0274 */
[----:B------:R-:W-:Y:S01]  /*24b0*/  HMMA.16816.F32.BF16 R60, R20, R42, R60 ;  /* 0x0000002a143c723c */ /* 0x000fe2000004183c */
[----:B------:R-:W-:-:S04]  /*24c0*/  IMAD.WIDE R48, R18, 0x2, R114 ;  /* 0x0000000212307825 */ /* 0x000fc800078e0272 */
[----:B------:R-:W-:-:S04]  /*24d0*/  IMAD.WIDE R40, R18, 0x2, R104 ;  /* 0x0000000212287825 */ /* 0x000fc800078e0268 */
[----:B------:R-:W-:-:S04]  /*24e0*/  IMAD.WIDE R36, R18, 0x2, R102 ;  /* 0x0000000212247825 */ /* 0x000fc800078e0266 */
[----:B------:R-:W-:-:S04]  /*24f0*/  IMAD.WIDE R22, R18, 0x2, R98 ;  /* 0x0000000212167825 */ /* 0x000fc800078e0262 */
[----:B------:R-:W-:Y:S01]  /*2500*/  IMAD.WIDE R20, R18, 0x2, R96 ;  /* 0x0000000212147825 */ /* 0x000fe200078e0260 */
[----:B------:R-:W-:-:S03]  /*2510*/  UIADD3 UR7, UPT, UPT, UR7, -0x40, URZ ;  /* 0xffffffc007077890 */ /* 0x000fc6000fffe0ff */
[----:B------:R-:W-:Y:S02]  /*2520*/  IMAD.MOV.U32 R27, RZ, RZ, R118 ;  /* 0x000000ffff1b7224 */ /* 0x000fe400078e0076 */
[----:B------:R-:W-:Y:S02]  /*2530*/  IMAD.MOV.U32 R26, RZ, RZ, R119 ;  /* 0x000000ffff1a7224 */ /* 0x000fe400078e0077 */
[----:B------:R-:W-:Y:S02]  /*2540*/  IMAD.MOV.U32 R25, RZ, RZ, R116 ;  /* 0x000000ffff197224 */ /* 0x000fe400078e0074 */
[----:B------:R-:W-:Y:S02]  /*2550*/  IMAD.MOV.U32 R24, RZ, RZ, R117 ;  /* 0x000000ffff187224 */ /* 0x000fe400078e0075 */
[----:B------:R-:W-:Y:S02]  /*2560*/  IMAD.MOV.U32 R115, RZ, RZ, R48 ;  /* 0x000000ffff737224 */ /* 0x000fe400078e0030 */
[----:B------:R-:W-:-:S02]  /*2570*/  IMAD.MOV.U32 R114, RZ, RZ, R49 ;  /* 0x000000ffff727224 */ /* 0x000fc400078e0031 */
[----:B------:R-:W-:-:S04]  /*2580*/  IMAD.WIDE R108, R18, 0x2, R108 ;  /* 0x00000002126c7825 */ /* 0x000fc800078e026c */
[----:B------:R-:W-:-:S04]  /*2590*/  IMAD.WIDE R106, R18, 0x2, R106 ;  /* 0x00000002126a7825 */ /* 0x000fc800078e026a */
[----:B------:R-:W-:Y:S02]  /*25a0*/  IMAD.MOV.U32 R105, RZ, RZ, R40 ;  /* 0x000000ffff697224 */ /* 0x000fe400078e0028 */
[----:B------:R-:W-:Y:S02]  /*25b0*/  IMAD.MOV.U32 R104, RZ, RZ, R41 ;  /* 0x000000ffff687224 */ /* 0x000fe400078e0029 */
[----:B------:R-:W-:-:S04]  /*25c0*/  IMAD.WIDE R100, R18, 0x2, R100 ;  /* 0x0000000212647825 */ /* 0x000fc800078e0264 */
[----:B------:R-:W-:Y:S02]  /*25d0*/  IMAD.MOV.U32 R103, RZ, RZ, R36 ;  /* 0x000000ffff677224 */ /* 0x000fe400078e0024 */
[----:B------:R-:W-:Y:S02]  /*25e0*/  IMAD.MOV.U32 R102, RZ, RZ, R37 ;  /* 0x000000ffff667224 */ /* 0x000fe400078e0025 */
[----:B------:R-:W-:Y:S02]  /*25f0*/  IMAD.MOV.U32 R99, RZ, RZ, R22 ;  /* 0x000000ffff637224 */ /* 0x000fe400078e0016 */
[----:B------:R-:W-:Y:S02]  /*2600*/  IMAD.MOV.U32 R98, RZ, RZ, R23 ;  /* 0x000000ffff627224 */ /* 0x000fe400078e0017 */
[----:B------:R-:W-:-:S04]  /*2610*/  IMAD.WIDE R94, R18, 0x2, R94 ;  /* 0x00000002125e7825 */ /* 0x000fc800078e025e */
[----:B------:R-:W-:-:S04]  /*2620*/  IMAD.WIDE R92, R18, 0x2, R92 ;  /* 0x00000002125c7825 */ /* 0x000fc800078e025c */
[----:B------:R-:W-:Y:S02]  /*2630*/  IMAD.MOV.U32 R97, RZ, RZ, R20 ;  /* 0x000000ffff617224 */ /* 0x000fe400078e0014 */
[----:B------:R-:W-:Y:S02]  /*2640*/  IMAD.MOV.U32 R96, RZ, RZ, R21 ;  /* 0x000000ffff607224 */ /* 0x000fe400078e0015 */
[----:B------:R-:W-:-:S04]  /*2650*/  IMAD.WIDE R90, R18, 0x2, R90 ;  /* 0x00000002125a7825 */ /* 0x000fc800078e025a */
[----:B------:R-:W-:-:S04]  /*2660*/  IMAD.WIDE R88, R18, 0x2, R88 ;  /* 0x0000000212587825 */ /* 0x000fc800078e0258 */
[----:B------:R-:W-:-:S04]  /*2670*/  IMAD.WIDE R86, R18, 0x2, R86 ;  /* 0x0000000212567825 */ /* 0x000fc800078e0256 */
[----:B------:R-:W-:Y:S01]  /*2680*/  IMAD.WIDE R110, R19, 0x2, R110 ;  /* 0x00000002136e7825 */ /* 0x000fe200078e026e */
[----:B------:R-:W-:Y:S06]  /*2690*/  BRA.U UP0, `(.L_x_2) ;  /* 0xfffffff100ec7547 */ /* 0x000fec000b83ffff */
[----:B------:R-:W-:Y:S02]  /*26a0*/  F2FP.BF16.F32.PACK_AB R35, R47, R35 ;  /* 0x000000232f23723e */ /* 0x000fe400000010ff */
[----:B------:R-:W-:Y:S02]  /*26b0*/  F2FP.BF16.F32.PACK_AB R34, R46, R34 ;  /* 0x000000222e22723e */ /* 0x000fe400000010ff */
[----:B------:R-:W-:Y:S02]  /*26c0*/  F2FP.BF16.F32.PACK_AB R31, R63, R31 ;  /* 0x0000001f3f1f723e */ /* 0x000fe400000010ff */
[----:B------:R-:W-:Y:S02]  /*26d0*/  F2FP.BF16.F32.PACK_AB R30, R62, R30 ;  /* 0x0000001e3e1e723e */ /* 0x000fe400000010ff */
[----:B------:R-:W-:Y:S02]  /*26e0*/  F2FP.BF16.F32.PACK_AB R33, R45, R33 ;  /* 0x000000212d21723e */ /* 0x000fe400000010ff */
[----:B------:R-:W-:-:S02]  /*26f0*/  F2FP.BF16.F32.PACK_AB R32, R44, R32 ;  /* 0x000000202c20723e */ /* 0x000fc400000010ff */
[----:B------:R-:W-:Y:S02]  /*2700*/  F2FP.BF16.F32.PACK_AB R29, R61, R29 ;  /* 0x0000001d3d1d723e */ /* 0x000fe400000010ff */
[----:B------:R-:W-:-:S07]  /*2710*/  F2FP.BF16.F32.PACK_AB R28, R60, R28 ;  /* 0x0000001c3c1c723e */ /* 0x000fce00000010ff */
.L_x_1:
[----:B------:R-:W-:Y:S01]  /*2720*/  SHF.R.S32.HI R19, RZ, 0x8, R64 ;  /* 0x00000008ff137819 */ /* 0x000fe20000011440 */
[----:B------:R-:W-:Y:S01]  /*2730*/  BAR.SYNC.DEFER_BLOCKING 0x0 ;  /* 0x0000000000007b1d */ /* 0x000fe20000010000 */
[C---:B------:R-:W-:Y:S01]  /*2740*/  IMAD.SHL.U32 R18, R64.reuse, 0x10, RZ ;  /* 0x0000001040127824 */ /* 0x040fe200078e00ff */
[----:B------:R-:W-:Y:S01]  /*2750*/  LOP3.LUT R65, R65, 0x60, RZ, 0xc0, !PT ;  /* 0x0000006041417812 */ /* 0x000fe200078ec0ff */
[C---:B------:R-:W-:Y:S01]  /*2760*/  IMAD.SHL.U32 R20, R64.reuse, 0x200, RZ ;  /* 0x0000020040147824 */ /* 0x040fe200078e00ff */
[----:B------:R-:W-:Y:S01]  /*2770*/  SGXT R19, R19, 0x1 ;  /* 0x000000011313781a */ /* 0x000fe20000000200 */
[----:B------:R-:W-:Y:S01]  /*2780*/  IMAD.SHL.U32 R21, R64, 0x4, RZ ;  /* 0x0000000440157824 */ /* 0x000fe200078e00ff */
[----:B------:R-:W-:Y:S02]  /*2790*/  LOP3.LUT R18, R65, 0xe00, R18, 0xf8, !PT ;  /* 0x00000e0041127812 */ /* 0x000fe400078ef812 */
[----:B------:R-:W0:Y:S01]  /*27a0*/  LDC R24, c[0x0][0x3b8] ;  /* 0x0000ee00ff187b82 */ /* 0x000e220000000800 */
[----:B------:R-:W-:Y:S01]  /*27b0*/  LOP3.LUT R19, R19, 0x2040, RZ, 0xc0, !PT ;  /* 0x0000204013137812 */ /* 0x000fe200078ec0ff */
[----:B------:R-:W1:Y:S01]  /*27c0*/  LDCU UR4, c[0x0][0x3b4] ;  /* 0x00007680ff0477ac */ /* 0x000e620008000800 */
[----:B------:R-:W-:-:S02]  /*27d0*/  LOP3.LUT R21, R20, 0x31fc, R21, 0xc8, !PT ;  /* 0x000031fc14157812 */ /* 0x000fc400078ec815 */
[--C-:B------:R-:W-:Y:S01]  /*27e0*/  LOP3.LUT R19, R19, 0x1c, R64.reuse, 0xf8, !PT ;  /* 0x0000001c13137812 */ /* 0x100fe200078ef840 */
[----:B------:R-:W2:Y:S01]  /*27f0*/  LDCU.128 UR12, c[0x0][0x390] ;  /* 0x00007200ff0c77ac */ /* 0x000ea20008000c00 */
[----:B------:R-:W-:Y:S02]  /*2800*/  SHF.R.U32.HI R64, RZ, 0x2, R64 ;  /* 0x00000002ff407819 */ /* 0x000fe40000011640 */
[----:B------:R-:W-:Y:S02]  /*2810*/  LOP3.LUT R18, R19, R18, RZ, 0x3c, !PT ;  /* 0x0000001213127212 */ /* 0x000fe400078e3cff */
[----:B------:R-:W-:Y:S02]  /*2820*/  LOP3.LUT R64, R21, 0x60, R64, 0x78, !PT ;  /* 0x0000006015407812 */ /* 0x000fe400078e7840 */
[----:B------:R-:W-:Y:S01]  /*2830*/  LOP3.LUT R19, R18, 0x20, RZ, 0x3c, !PT ;  /* 0x0000002012137812 */ /* 0x000fe200078e3cff */
[----:B------:R-:W-:Y:S04]  /*2840*/  STS [R18+UR5], R28 ;  /* 0x0000001c12007988 */ /* 0x000fe80008000805 */
[----:B------:R-:W-:Y:S01]  /*2850*/  STS [R18+UR5+0x100], R29 ;  /* 0x0001001d12007988 */ /* 0x000fe20008000805 */
[----:B--2---:R-:W-:-:S03]  /*2860*/  ISETP.GE.AND P0, PT, R17, UR14, PT ;  /* 0x0000000e11007c0c */ /* 0x004fc6000bf06270 */
[----:B------:R-:W-:Y:S01]  /*2870*/  STS [R18+UR5+0x80], R32 ;  /* 0x0000802012007988 */ /* 0x000fe20008000805 */
[----:B0-----:R-:W-:Y:S01]  /*2880*/  IMAD R22, R4, R24, RZ ;  /* 0x0000001804167224 */ /* 0x001fe200078e02ff */
[----:B------:R-:W-:Y:S02]  /*2890*/  ISETP.LT.AND P4, PT, R0, UR15, !P0 ;  /* 0x0000000f00007c0c */ /* 0x000fe4000c781270 */
[----:B------:R1:W-:Y:S01]  /*28a0*/  STS [R18+UR5+0x180], R33 ;  /* 0x0001802112007988 */ /* 0x0003e20008000805 */
[----:B------:R-:W-:-:S03]  /*28b0*/  ISETP.LT.AND P3, PT, R2, UR15, !P0 ;  /* 0x0000000f02007c0c */ /* 0x000fc6000c761270 */
[----:B------:R-:W-:Y:S04]  /*28c0*/  STS [R19+UR5+0x1000], R30 ;  /* 0x0010001e13007988 */ /* 0x000fe80008000805 */
[----:B------:R-:W-:Y:S01]  /*28d0*/  STS [R19+UR5+0x1100], R31 ;  /* 0x0011001f13007988 */ /* 0x000fe20008000805 */
[----:B-1----:R-:W-:-:S03]  /*28e0*/  IMAD R18, R17, UR4, RZ ;  /* 0x0000000411127c24 */ /* 0x002fc6000f8e02ff */
[----:B------:R-:W-:Y:S01]  /*28f0*/  STS [R19+UR5+0x1080], R34 ;  /* 0x0010802213007988 */ /* 0x000fe20008000805 */
[-C--:B------:R-:W-:Y:S01]  /*2900*/  IMAD R17, R0, R24.reuse, RZ ;  /* 0x0000001800117224 */ /* 0x080fe200078e02ff */
[----:B------:R-:W-:Y:S02]  /*2910*/  LEA R39, P1, R18, UR12, 0x1 ;  /* 0x0000000c12277c11 */ /* 0x000fe4000f8208ff */
[----:B------:R0:W-:Y:S01]  /*2920*/  STS [R19+UR5+0x1180], R35 ;  /* 0x0011802313007988 */ /* 0x0001e20008000805 */
[-C--:B------:R-:W-:Y:S01]  /*2930*/  IMAD R0, R2, R24.reuse, RZ ;  /* 0x0000001802007224 */ /* 0x080fe200078e02ff */
[----:B------:R-:W-:Y:S01]  /*2940*/  LEA.HI.X.SX32 R41, R18, UR13, 0x1, P1 ;  /* 0x0000000d12297c11 */ /* 0x000fe200088f0eff */
[----:B------:R-:W-:Y:S01]  /*2950*/  BAR.SYNC.DEFER_BLOCKING 0x0 ;  /* 0x0000000000007b1d */ /* 0x000fe20000010000 */
[-C--:B------:R-:W-:Y:S02]  /*2960*/  LEA R18, P2, R17, R39.reuse, 0x1 ;  /* 0x0000002711127211 */ /* 0x080fe400078408ff */
[----:B------:R-:W-:Y:S01]  /*2970*/  ISETP.LT.AND P1, PT, R9, UR15, !P0 ;  /* 0x0000000f09007c0c */ /* 0x000fe2000c721270 */
[----:B------:R-:W-:Y:S01]  /*2980*/  IMAD R9, R3, R24, RZ ;  /* 0x0000001803097224 */ /* 0x000fe200078e02ff */
[----:B------:R-:W-:-:S02]  /*2990*/  LEA R2, P6, R0, R39, 0x1 ;  /* 0x0000002700027211 */ /* 0x000fc400078c08ff */
[----:B0-----:R-:W-:Y:S01]  /*29a0*/  LEA.HI.X.SX32 R19, R17, R41, 0x1, P2 ;  /* 0x0000002911137211 */ /* 0x001fe200010f0eff */
[----:B------:R-:W-:Y:S01]  /*29b0*/  IMAD R17, R24, 0x40, R17 ;  /* 0x0000004018117824 */ /* 0x000fe200078e0211 */
[----:B------:R-:W-:Y:S02]  /*29c0*/  ISETP.LT.AND P2, PT, R3, UR15, !P0 ;  /* 0x0000000f03007c0c */ /* 0x000fe4000c741270 */
[----:B------:R-:W-:Y:S02]  /*29d0*/  LEA R20, P5, R9, R39, 0x1 ;  /* 0x0000002709147211 */ /* 0x000fe400078a08ff */
[-C--:B------:R-:W-:Y:S01]  /*29e0*/  LEA.HI.X.SX32 R3, R0, R41.reuse, 0x1, P6 ;  /* 0x0000002900037211 */ /* 0x080fe200030f0eff */
[-C--:B------:R-:W-:Y:S01]  /*29f0*/  IMAD R0, R5, R24.reuse, RZ ;  /* 0x0000001805007224 */ /* 0x080fe200078e02ff */
[----:B------:R-:W-:Y:S01]  /*2a00*/  LEA.HI.X.SX32 R21, R9, R41, 0x1, P5 ;  /* 0x0000002909157211 */ /* 0x000fe200028f0eff */
[----:B------:R-:W-:Y:S01]  /*2a10*/  IMAD R9, R6, R24, RZ ;  /* 0x0000001806097224 */ /* 0x000fe200078e02ff */
[----:B------:R-:W-:Y:S01]  /*2a20*/  ISETP.LT.AND P5, PT, R5, UR15, !P0 ;  /* 0x0000000f05007c0c */ /* 0x000fe2000c7a1270 */
[----:B------:R-:W0:Y:S04]  /*2a30*/  LDS R23, [R64+UR5] ;  /* 0x0000000540177984 */ /* 0x000e280008000800 */
[----:B------:R-:W1:Y:S04]  /*2a40*/  LDS R25, [R64+UR5+0x200] ;  /* 0x0002000540197984 */ /* 0x000e680008000800 */
[----:B------:R-:W2:Y:S04]  /*2a50*/  LDS R27, [R64+UR5+0x400] ;  /* 0x00040005401b7984 */ /* 0x000ea80008000800 */
[----:B------:R-:W3:Y:S04]  /*2a60*/  LDS R29, [R64+UR5+0x600] ;  /* 0x00060005401d7984 */ /* 0x000ee80008000800 */
[----:B------:R-:W4:Y:S04]  /*2a70*/  LDS R31, [R64+UR5+0x800] ;  /* 0x00080005401f7984 */ /* 0x000f280008000800 */
[----:B------:R-:W5:Y:S04]  /*2a80*/  LDS R33, [R64+UR5+0xa00] ;  /* 0x000a000540217984 */ /* 0x000f680008000800 */
[----:B------:R-:W5:Y:S04]  /*2a90*/  LDS R35, [R64+UR5+0xc00] ;  /* 0x000c000540237984 */ /* 0x000f680008000800 */
[----:B------:R-:W5:Y:S04]  /*2aa0*/  LDS R37, [R64+UR5+0xe00] ;  /* 0x000e000540257984 */ /* 0x000f680008000800 */
[----:B0-----:R0:W-:Y:S01]  /*2ab0*/  @P4 STG.E.U16 desc[UR8][R18.64], R23 ;  /* 0x0000001712004986 */ /* 0x0011e2000c101508 */
[----:B------:R-:W-:-:S02]  /*2ac0*/  ISETP.LT.AND P4, PT, R4, UR15, !P0 ;  /* 0x0000000f04007c0c */ /* 0x000fc4000c781270 */
[C---:B------:R-:W-:Y:S01]  /*2ad0*/  LEA R4, P6, R22.reuse, R39, 0x1 ;  /* 0x0000002716047211 */ /* 0x040fe200078c08ff */
[----:B-1----:R1:W-:Y:S03]  /*2ae0*/  @P3 STG.E.U16 desc[UR8][R2.64], R25 ;  /* 0x0000001902003986 */ /* 0x0023e6000c101508 */
[----:B------:R-:W-:Y:S01]  /*2af0*/  LEA.HI.X.SX32 R5, R22, R41, 0x1, P6 ;  /* 0x0000002916057211 */ /* 0x000fe200030f0eff */
[----:B--2---:R-:W-:Y:S01]  /*2b00*/  @P2 STG.E.U16 desc[UR8][R20.64], R27 ;  /* 0x0000001b14002986 */ /* 0x004fe2000c101508 */
[----:B------:R-:W-:Y:S02]  /*2b10*/  ISETP.LT.AND P2, PT, R6, UR15, !P0 ;  /* 0x0000000f06007c0c */ /* 0x000fe4000c741270 */
[-C--:B------:R-:W-:Y:S02]  /*2b20*/  LEA R6, P6, R9, R39.reuse, 0x1 ;  /* 0x0000002709067211 */ /* 0x080fe400078c08ff */
[----:B0-----:R-:W-:Y:S01]  /*2b30*/  LEA R18, P3, R0, R39, 0x1 ;  /* 0x0000002700127211 */ /* 0x001fe200078608ff */
[----:B---3--:R0:W-:Y:S01]  /*2b40*/  @P4 STG.E.U16 desc[UR8][R4.64], R29 ;  /* 0x0000001d04004986 */ /* 0x0081e2000c101508 */
[----:B------:R-:W-:-:S02]  /*2b50*/  ISETP.LT.AND P4, PT, R7, UR15, !P0 ;  /* 0x0000000f07007c0c */ /* 0x000fc4000c781270 */
[-C--:B------:R-:W-:Y:S01]  /*2b60*/  LEA.HI.X.SX32 R19, R0, R41.reuse, 0x1, P3 ;  /* 0x0000002900137211 */ /* 0x080fe200018f0eff */
[-C--:B------:R-:W-:Y:S01]  /*2b70*/  IMAD R0, R7, R24.reuse, RZ ;  /* 0x0000001807007224 */ /* 0x080fe200078e02ff */
[C---:B------:R-:W-:Y:S01]  /*2b80*/  ISETP.LT.AND P3, PT, R8.reuse, UR15, !P0 ;  /* 0x0000000f08007c0c */ /* 0x040fe2000c761270 */
[----:B------:R-:W-:Y:S01]  /*2b90*/  IMAD R8, R8, R24, RZ ;  /* 0x0000001808087224 */ /* 0x000fe200078e02ff */
[----:B------:R-:W-:Y:S01]  /*2ba0*/  LEA.HI.X.SX32 R7, R9, R41, 0x1, P6 ;  /* 0x0000002909077211 */ /* 0x000fe200030f0eff */
[----:B----4-:R-:W-:Y:S01]  /*2bb0*/  @P5 STG.E.U16 desc[UR8][R18.64], R31 ;  /* 0x0000001f12005986 */ /* 0x010fe2000c101508 */
[-C--:B-1----:R-:W-:Y:S02]  /*2bc0*/  LEA R2, P5, R0, R39.reuse, 0x1 ;  /* 0x0000002700027211 */ /* 0x082fe400078a08ff */
[----:B------:R-:W-:Y:S01]  /*2bd0*/  PRMT R23, R23, 0x7632, R23 ;  /* 0x0000763217177816 */ /* 0x000fe20000000017 */
[----:B-----5:R1:W-:Y:S01]  /*2be0*/  @P2 STG.E.U16 desc[UR8][R6.64], R33 ;  /* 0x0000002106002986 */ /* 0x0203e2000c101508 */
[----:B0-----:R-:W-:-:S02]  /*2bf0*/  LEA R4, P6, R8, R39, 0x1 ;  /* 0x0000002708047211 */ /* 0x001fc400078c08ff */
[-C--:B------:R-:W-:Y:S01]  /*2c00*/  LEA.HI.X.SX32 R3, R0, R41.reuse, 0x1, P5 ;  /* 0x0000002900037211 */ /* 0x080fe200028f0eff */
[----:B------:R-:W-:Y:S01]  /*2c10*/  IMAD R0, R24, 0x8, R17 ;  /* 0x0000000818007824 */ /* 0x000fe200078e0211 */
[----:B------:R-:W-:Y:S02]  /*2c20*/  LEA.HI.X.SX32 R5, R8, R41, 0x1, P6 ;  /* 0x0000002908057211 */ /* 0x000fe400030f0eff */
[----:B------:R-:W-:Y:S01]  /*2c30*/  LEA R8, P6, R17, R39, 0x1 ;  /* 0x0000002711087211 */ /* 0x000fe200078c08ff */
[----:B------:R0:W-:Y:S01]  /*2c40*/  @P4 STG.E.U16 desc[UR8][R2.64], R35 ;  /* 0x0000002302004986 */ /* 0x0001e2000c101508 */
[----:B------:R-:W-:Y:S01]  /*2c50*/  ISETP.LT.AND P5, PT, R11, UR15, !P0 ;  /* 0x0000000f0b007c0c */ /* 0x000fe2000c7a1270 */
[----:B------:R-:W-:Y:S01]  /*2c60*/  IMAD R11, R24, 0x8, R0 ;  /* 0x00000008180b7824 */ /* 0x000fe200078e0200 */
[----:B------:R-:W-:Y:S01]  /*2c70*/  LEA.HI.X.SX32 R9, R17, R41, 0x1, P6 ;  /* 0x0000002911097211 */ /* 0x000fe200030f0eff */
[----:B------:R2:W-:Y:S01]  /*2c80*/  @P3 STG.E.U16 desc[UR8][R4.64], R37 ;  /* 0x0000002504003986 */ /* 0x0005e2000c101508 */
[----:B-1----:R-:W-:-:S02]  /*2c90*/  LEA R6, P6, R0, R39, 0x1 ;  /* 0x0000002700067211 */ /* 0x002fc400078c08ff */
[----:B------:R-:W-:Y:S01]  /*2ca0*/  ISETP.LT.AND P2, PT, R10, UR15, !P0 ;  /* 0x0000000f0a007c0c */ /* 0x000fe2000c741270 */
[----:B------:R-:W-:Y:S01]  /*2cb0*/  @P1 STG.E.U16 desc[UR8][R8.64], R23 ;  /* 0x0000001708001986 */ /* 0x000fe2000c101508 */
[----:B------:R-:W-:Y:S01]  /*2cc0*/  LEA.HI.X.SX32 R7, R0, R41, 0x1, P6 ;  /* 0x0000002900077211 */ /* 0x000fe200030f0eff */
[----:B------:R-:W-:Y:S01]  /*2cd0*/  IMAD R0, R24, 0x8, R11 ;  /* 0x0000000818007824 */ /* 0x000fe200078e020b */
[----:B------:R-:W-:Y:S02]  /*2ce0*/  ISETP.LT.AND P4, PT, R12, UR15, !P0 ;  /* 0x0000000f0c007c0c */ /* 0x000fe4000c781270 */
[----:B0-----:R-:W-:Y:S01]  /*2cf0*/  PRMT R3, R25, 0x7632, R3 ;  /* 0x0000763219037816 */ /* 0x001fe20000000003 */
[C---:B------:R-:W-:Y:S01]  /*2d00*/  IMAD R12, R24.reuse, 0x8, R0 ;  /* 0x00000008180c7824 */ /* 0x040fe200078e0200 */
[----:B------:R-:W-:Y:S02]  /*2d10*/  ISETP.LT.AND P3, PT, R13, UR15, !P0 ;  /* 0x0000000f0d007c0c */ /* 0x000fe4000c761270 */
[-C--:B------:R-:W-:Y:S01]  /*2d20*/  LEA R2, P1, R11, R39.reuse, 0x1 ;  /* 0x000000270b027211 */ /* 0x080fe200078208ff */
[----:B------:R-:W-:Y:S01]  /*2d30*/  IMAD R13, R24, 0x8, R12 ;  /* 0x00000008180d7824 */ /* 0x000fe200078e020c */
[-C--:B------:R-:W-:Y:S01]  /*2d40*/  LEA R10, P6, R12, R39.reuse, 0x1 ;  /* 0x000000270c0a7211 */ /* 0x080fe200078c08ff */
[----:B------:R0:W-:Y:S01]  /*2d50*/  @P2 STG.E.U16 desc[UR8][R6.64], R3 ;  /* 0x0000000306002986 */ /* 0x0001e2000c101508 */
[----:B--2---:R-:W-:Y:S01]  /*2d60*/  LEA R4, P2, R0, R39, 0x1 ;  /* 0x0000002700047211 */ /* 0x004fe200078408ff */
[----:B------:R-:W-:Y:S01]  /*2d70*/  IMAD R17, R24, 0x8, R13 ;  /* 0x0000000818117824 */ /* 0x000fe200078e020d */
[----:B------:R-:W-:-:S02]  /*2d80*/  PRMT R27, R27, 0x7632, R27 ;  /* 0x000076321b1b7816 */ /* 0x000fc4000000001b */
[-C--:B------:R-:W-:Y:S01]  /*2d90*/  LEA.HI.X.SX32 R5, R0, R41.reuse, 0x1, P2 ;  /* 0x0000002900057211 */ /* 0x080fe200010f0eff */
[----:B------:R-:W-:Y:S01]  /*2da0*/  IMAD R0, R24, 0x8, R17 ;  /* 0x0000000818007824 */ /* 0x000fe200078e0211 */
[----:B------:R-:W-:Y:S02]  /*2db0*/  ISETP.LT.AND P2, PT, R14, UR15, !P0 ;  /* 0x0000000f0e007c0c */ /* 0x000fe4000c741270 */
[----:B------:R-:W-:Y:S02]  /*2dc0*/  PRMT R29, R29, 0x7632, R29 ;  /* 0x000076321d1d7816 */ /* 0x000fe4000000001d */
[----:B------:R-:W-:Y:S02]  /*2dd0*/  PRMT R31, R31, 0x7632, R31 ;  /* 0x000076321f1f7816 */ /* 0x000fe4000000001f */
[----:B0-----:R-:W-:Y:S02]  /*2de0*/  LEA.HI.X.SX32 R3, R11, R41, 0x1, P1 ;  /* 0x000000290b037211 */ /* 0x001fe400008f0eff */
[----:B------:R-:W-:-:S02]  /*2df0*/  LEA R8, P1, R13, R39, 0x1 ;  /* 0x000000270d087211 */ /* 0x000fc400078208ff */
[-C--:B------:R-:W-:Y:S01]  /*2e00*/  LEA.HI.X.SX32 R11, R12, R41.reuse, 0x1, P6 ;  /* 0x000000290c0b7211 */ /* 0x080fe200030f0eff */
[----:B------:R0:W-:Y:S01]  /*2e10*/  @P5 STG.E.U16 desc[UR8][R2.64], R27 ;  /* 0x0000001b02005986 */ /* 0x0001e2000c101508 */
[----:B------:R-:W-:Y:S02]  /*2e20*/  LEA.HI.X.SX32 R9, R13, R41, 0x1, P1 ;  /* 0x000000290d097211 */ /* 0x000fe400008f0eff */
[----:B------:R-:W-:Y:S01]  /*2e30*/  ISETP.LT.AND P1, PT, R15, UR15, !P0 ;  /* 0x0000000f0f007c0c */ /* 0x000fe2000c721270 */
[----:B------:R0:W-:Y:S01]  /*2e40*/  @P4 STG.E.U16 desc[UR8][R4.64], R29 ;  /* 0x0000001d04004986 */ /* 0x0001e2000c101508 */
[----:B------:R-:W-:Y:S02]  /*2e50*/  ISETP.LT.AND P0, PT, R16, UR15, !P0 ;  /* 0x0000000f10007c0c */ /* 0x000fe4000c701270 */
[----:B------:R-:W-:Y:S01]  /*2e60*/  LEA R12, P6, R17, R39, 0x1 ;  /* 0x00000027110c7211 */ /* 0x000fe200078c08ff */
[----:B------:R0:W-:Y:S01]  /*2e70*/  @P3 STG.E.U16 desc[UR8][R10.64], R31 ;  /* 0x0000001f0a003986 */ /* 0x0001e2000c101508 */
[----:B------:R-:W-:-:S02]  /*2e80*/  PRMT R33, R33, 0x7632, R33 ;  /* 0x0000763221217816 */ /* 0x000fc40000000021 */
[----:B------:R-:W-:Y:S02]  /*2e90*/  LEA.HI.X.SX32 R13, R17, R41, 0x1, P6 ;  /* 0x00000029110d7211 */ /* 0x000fe400030f0eff */
[----:B------:R-:W-:Y:S01]  /*2ea0*/  PRMT R35, R35, 0x7632, R35 ;  /* 0x0000763223237816 */ /* 0x000fe20000000023 */
[----:B------:R0:W-:Y:S01]  /*2eb0*/  @P2 STG.E.U16 desc[UR8][R8.64], R33 ;  /* 0x0000002108002986 */ /* 0x0001e2000c101508 */
[----:B------:R-:W-:-:S03]  /*2ec0*/  LEA R6, P6, R0, R39, 0x1 ;  /* 0x0000002700067211 */ /* 0x000fc600078c08ff */
[----:B------:R0:W-:Y:S01]  /*2ed0*/  @P1 STG.E.U16 desc[UR8][R12.64], R35 ;  /* 0x000000230c001986 */ /* 0x0001e2000c101508 */
[----:B------:R-:W-:Y:S01]  /*2ee0*/  LEA.HI.X.SX32 R7, R0, R41, 0x1, P6 ;  /* 0x0000002900077211 */ /* 0x000fe200030f0eff */
[----:B------:R-:W-:Y:S08]  /*2ef0*/  @!P0 EXIT ;  /* 0x000000000000894d */ /* 0x000ff00003800000 */
[----:B0-----:R-:W-:-:S05]  /*2f00*/  PRMT R3, R37, 0x7632, R3 ;  /* 0x0000763225037816 */ /* 0x001fca0000000003 */
[----:B------:R-:W-:Y:S01]  /*2f10*/  STG.E.U16 desc[UR8][R6.64], R3 ;  /* 0x0000000306007986 */ /* 0x000fe2000c101508 */
[----:B------:R-:W-:Y:S05]  /*2f20*/  EXIT ;  /* 0x000000000000794d */ /* 0x000fea0003800000 */
.L_x_3:
[----:B------:R-:W-:-:S00]  /*2f30*/  BRA `(.L_x_3) ;  /* 0xfffffffc00fc7947 */ /* 0x000fc0000383ffff */
[----:B------:R-:W-:-:S00]  /*2f40*/  NOP ;  /* 0x0000000000007918 */ /* 0x000fc00000000000 */
        /* <DEDUP_REMOVED lines=11> */
.L_x_4:


//--------------------- .nv.shared.matmul_kernel  --------------------------
	.section	.nv.shared.matmul_kernel,"aw",@nobits
	.sectionflags	@""
	.align	16
	.zero		1024


//--------------------- .nv.shared.reserved.0     --------------------------
	.section	.nv.shared.reserved.0,"aw",@nobits
	.weak		__nv_reservedSMEM_offset_0_alias
	.size		__nv_reservedSMEM_offset_0_alias, 0, 64
	.other		__nv_reservedSMEM_offset_0_alias,@"STO_CUDA_RESERVED_SHARED STV_DEFAULT"
__nv_reservedSMEM_offset_0_alias:
	.zero		0
	.zero		64


//--------------------- .nv.constant0.matmul_kernel --------------------------
	.section	.nv.constant0.matmul_kernel,"a",@progbits
	.sectionflags	@""
	.align	4
.nv.constant0.matmul_kernel:
	.zero		976


//--------------------- SYMBOLS --------------------------

	.type		.nv.reservedSmem.offset0,@object
	.size		.nv.reservedSmem.offset0,0x4
	.type		.nv.reservedSmem.cap,@object
	.size		.nv.reservedSmem.cap,0x4
